//
// Generated by NVIDIA NVVM Compiler
//
// Compiler Build ID: CL-36424714
// Cuda compilation tools, release 13.0, V13.0.88
// Based on NVVM 20.0.0
//

.version 9.0
.target sm_100
.address_size 64

	// .globl	my_kernel_kernel0
// _ZZ17my_kernel_kernel0E18PaddedInput_shared has been demoted
// _ZZ17my_kernel_kernel0E18placeholder_shared has been demoted

.visible .entry my_kernel_kernel0(
	.param .u64 .ptr .align 1 my_kernel_kernel0_param_0,
	.param .u64 .ptr .align 1 my_kernel_kernel0_param_1,
	.param .u64 .ptr .align 1 my_kernel_kernel0_param_2,
	.param .u64 .ptr .align 1 my_kernel_kernel0_param_3
)
{
	.reg .pred 	%p<31>;
	.reg .b16 	%rs<144>;
	.reg .b32 	%r<218>;
	.reg .b32 	%f<256>;
	.reg .b64 	%rd<81>;
	// demoted variable
	.shared .align 4 .b8 _ZZ17my_kernel_kernel0E18PaddedInput_shared[12288];
	// demoted variable
	.shared .align 4 .b8 _ZZ17my_kernel_kernel0E18placeholder_shared[1152];
	ld.param.u64 	%rd12, [my_kernel_kernel0_param_0];
	ld.param.u64 	%rd13, [my_kernel_kernel0_param_1];
	cvta.to.global.u64 	%rd14, %rd13;
	cvta.to.global.u64 	%rd1, %rd12;
	mov.u32 	%r66, %ctaid.x;
	shr.u32 	%r67, %r66, 1;
	and.b32  	%r1, %r67, 1073741822;
	mov.u32 	%r2, %tid.x;
	shr.u32 	%r68, %r66, 2;
	mul.lo.s32 	%r3, %r68, 10752;
	cvt.u16.u32 	%rs15, %r2;
	mul.hi.u16 	%rs16, %rs15, 683;
	mul.lo.s16 	%rs17, %rs16, 384;
	cvt.u32.u16 	%r69, %rs17;
	and.b32  	%r70, %r66, 3;
	mul.lo.s32 	%r4, %r70, 96;
	mul.lo.s16 	%rs18, %rs16, 96;
	sub.s16 	%rs19, %rs15, %rs18;
	cvt.u32.u16 	%r71, %rs19;
	shl.b32 	%r72, %r2, 2;
	mov.u32 	%r73, _ZZ17my_kernel_kernel0E18PaddedInput_shared;
	add.s32 	%r5, %r73, %r72;
	add.s16 	%rs20, %rs15, 224;
	mul.hi.u16 	%rs21, %rs20, 683;
	mul.lo.s16 	%rs22, %rs21, 384;
	cvt.u32.u16 	%r74, %rs22;
	add.s16 	%rs23, %rs15, 32;
	mul.hi.u16 	%rs24, %rs23, 683;
	mul.lo.s16 	%rs25, %rs24, 96;
	sub.s16 	%rs26, %rs23, %rs25;
	cvt.u32.u16 	%r75, %rs26;
	add.s16 	%rs27, %rs15, 448;
	mul.hi.u16 	%rs28, %rs27, 683;
	mul.lo.s16 	%rs29, %rs28, 384;
	cvt.u32.u16 	%r76, %rs29;
	add.s16 	%rs30, %rs15, 64;
	mul.hi.u16 	%rs31, %rs30, 683;
	mul.lo.s16 	%rs32, %rs31, 96;
	sub.s16 	%rs33, %rs30, %rs32;
	cvt.u32.u16 	%r77, %rs33;
	add.s16 	%rs34, %rs15, 896;
	mul.hi.u16 	%rs35, %rs34, 683;
	mul.lo.s16 	%rs36, %rs35, 384;
	cvt.u32.u16 	%r78, %rs36;
	add.s16 	%rs37, %rs15, 1120;
	mul.hi.u16 	%rs38, %rs37, 2731;
	shr.u16 	%rs39, %rs38, 2;
	mul.lo.s16 	%rs40, %rs39, 384;
	cvt.u32.u16 	%r79, %rs40;
	setp.gt.u32 	%p1, %r2, 191;
	selp.u32 	%r80, 1, 0, %p1;
	or.b32  	%r6, %r1, %r80;
	setp.lt.u32 	%p2, %r2, 192;
	selp.b32 	%r81, 1344, -192, %p2;
	add.s32 	%r82, %r2, %r81;
	cvt.u16.u32 	%rs41, %r82;
	mul.hi.u16 	%rs42, %rs41, -21845;
	shr.u16 	%rs43, %rs42, 6;
	mul.lo.s16 	%rs44, %rs43, 384;
	cvt.u32.u16 	%r83, %rs44;
	selp.b32 	%r84, -384, -5760, %p1;
	mul.lo.s16 	%rs45, %rs24, 384;
	cvt.u32.u16 	%r85, %rs45;
	add.s16 	%rs46, %rs15, 256;
	mul.hi.u16 	%rs47, %rs46, 683;
	mul.lo.s16 	%rs48, %rs47, 384;
	cvt.u32.u16 	%r86, %rs48;
	add.s16 	%rs49, %rs15, 480;
	mul.hi.u16 	%rs50, %rs49, 683;
	mul.lo.s16 	%rs51, %rs50, 384;
	cvt.u32.u16 	%r87, %rs51;
	add.s16 	%rs52, %rs15, 2240;
	mul.hi.u16 	%rs53, %rs52, 2731;
	shr.u16 	%rs54, %rs53, 6;
	cvt.u32.u16 	%r88, %rs54;
	add.s32 	%r214, %r1, %r88;
	add.s16 	%rs55, %rs15, 704;
	mul.hi.u16 	%rs56, %rs55, 683;
	mul.lo.s16 	%rs57, %rs56, 384;
	cvt.u32.u16 	%r89, %rs57;
	add.s16 	%rs58, %rs15, 2464;
	mul.hi.u16 	%rs59, %rs58, 2731;
	shr.u16 	%rs60, %rs59, 6;
	cvt.u32.u16 	%r90, %rs60;
	add.s32 	%r215, %r1, %r90;
	add.s16 	%rs61, %rs15, 928;
	mul.hi.u16 	%rs62, %rs61, 683;
	mul.lo.s16 	%rs63, %rs62, 384;
	cvt.u32.u16 	%r91, %rs63;
	add.s16 	%rs64, %rs15, 2688;
	mul.hi.u16 	%rs65, %rs64, 2731;
	shr.u16 	%rs66, %rs65, 6;
	cvt.u32.u16 	%r92, %rs66;
	add.s32 	%r216, %r1, %r92;
	add.s16 	%rs67, %rs15, 1152;
	mul.hi.u16 	%rs68, %rs67, 2731;
	shr.u16 	%rs69, %rs68, 2;
	mul.lo.s16 	%rs70, %rs69, 384;
	cvt.u32.u16 	%r93, %rs70;
	add.s16 	%rs71, %rs15, 1376;
	mul.hi.u16 	%rs72, %rs71, 2731;
	shr.u16 	%rs73, %rs72, 2;
	mul.lo.s16 	%rs74, %rs73, 384;
	cvt.u32.u16 	%r94, %rs74;
	mul.hi.u16 	%rs75, %rs15, 1171;
	shr.u16 	%rs76, %rs75, 1;
	mul.lo.s16 	%rs77, %rs76, 192;
	cvt.u32.u16 	%r95, %rs77;
	mad.lo.s32 	%r96, %r2, 12, %r95;
	and.b32  	%r97, %r2, 7;
	mul.lo.s32 	%r10, %r97, 12;
	mul.lo.s16 	%rs78, %rs15, 18;
	mul.hi.u16 	%rs79, %rs78, 10923;
	shr.u16 	%rs1, %rs79, 4;
	or.b16  	%rs80, %rs78, 1;
	mul.hi.u16 	%rs81, %rs80, 10923;
	shr.u16 	%rs2, %rs81, 4;
	add.s16 	%rs82, %rs78, 2;
	mul.hi.u16 	%rs83, %rs82, 10923;
	shr.u16 	%rs3, %rs83, 4;
	add.s16 	%rs84, %rs78, 3;
	mul.hi.u16 	%rs85, %rs84, 10923;
	shr.u16 	%rs4, %rs85, 4;
	add.s16 	%rs86, %rs78, 4;
	mul.hi.u16 	%rs87, %rs86, -21845;
	shr.u16 	%rs5, %rs87, 6;
	add.s16 	%rs88, %rs78, 5;
	mul.hi.u16 	%rs89, %rs88, 10923;
	shr.u16 	%rs90, %rs89, 4;
	add.s16 	%rs91, %rs78, 6;
	mul.hi.u16 	%rs92, %rs91, -21845;
	shr.u16 	%rs93, %rs92, 6;
	mad.lo.s16 	%rs94, %rs93, 288, %rs91;
	cvt.u32.u16 	%r98, %rs94;
	add.s16 	%rs95, %rs78, 7;
	mul.hi.u16 	%rs96, %rs95, 10923;
	shr.u16 	%rs97, %rs96, 4;
	add.s16 	%rs98, %rs78, 8;
	mul.hi.u16 	%rs99, %rs98, 10923;
	shr.u16 	%rs100, %rs99, 4;
	mad.lo.s16 	%rs101, %rs100, 288, %rs98;
	cvt.u32.u16 	%r99, %rs101;
	add.s16 	%rs102, %rs78, 9;
	mul.hi.u16 	%rs103, %rs102, 10923;
	shr.u16 	%rs6, %rs103, 4;
	add.s16 	%rs104, %rs78, 10;
	mul.hi.u16 	%rs105, %rs104, 10923;
	shr.u16 	%rs7, %rs105, 4;
	add.s16 	%rs106, %rs78, 11;
	mul.hi.u16 	%rs107, %rs106, 10923;
	shr.u16 	%rs8, %rs107, 4;
	add.s16 	%rs108, %rs78, 12;
	mul.hi.u16 	%rs109, %rs108, 10923;
	shr.u16 	%rs9, %rs109, 4;
	add.s16 	%rs110, %rs78, 13;
	mul.hi.u16 	%rs111, %rs110, 10923;
	shr.u16 	%rs10, %rs111, 4;
	add.s16 	%rs112, %rs78, 14;
	mul.hi.u16 	%rs113, %rs112, 10923;
	shr.u16 	%rs11, %rs113, 4;
	add.s16 	%rs114, %rs78, 15;
	mul.hi.u16 	%rs115, %rs114, 10923;
	shr.u16 	%rs12, %rs115, 4;
	add.s16 	%rs116, %rs78, 16;
	mul.hi.u16 	%rs117, %rs116, 10923;
	shr.u16 	%rs13, %rs117, 4;
	add.s16 	%rs118, %rs78, 17;
	mul.hi.u16 	%rs119, %rs118, 10923;
	shr.u16 	%rs14, %rs119, 4;
	shl.b32 	%r100, %r96, 2;
	add.s32 	%r11, %r73, %r100;
	add.s64 	%rd80, %rd14, 4;
	add.s32 	%r101, %r4, %r99;
	mul.wide.u32 	%rd3, %r101, 4;
	mad.lo.s16 	%rs120, %rs97, 288, %rs91;
	cvt.u32.u16 	%r102, %rs120;
	add.s32 	%r103, %r4, %r102;
	mul.wide.u32 	%rd4, %r103, 4;
	add.s32 	%r104, %r4, %r98;
	mul.wide.u32 	%rd5, %r104, 4;
	mad.lo.s16 	%rs121, %rs90, 288, %rs86;
	cvt.u32.u16 	%r105, %rs121;
	add.s32 	%r106, %r4, %r105;
	mul.wide.u32 	%rd6, %r106, 4;
	add.s32 	%r107, %r2, %r3;
	add.s32 	%r108, %r107, %r94;
	add.s32 	%r212, %r108, %r4;
	add.s32 	%r109, %r3, %r87;
	add.s32 	%r110, %r109, %r4;
	add.s32 	%r211, %r110, %r71;
	add.s32 	%r111, %r3, %r86;
	add.s32 	%r112, %r111, %r4;
	add.s32 	%r210, %r112, %r77;
	add.s32 	%r113, %r3, %r85;
	add.s32 	%r114, %r113, %r4;
	add.s32 	%r209, %r114, %r75;
	add.s32 	%r115, %r84, %r3;
	add.s32 	%r116, %r115, %r4;
	add.s32 	%r117, %r116, %r83;
	add.s32 	%r208, %r117, %r71;
	add.s32 	%r118, %r3, %r79;
	add.s32 	%r119, %r118, %r4;
	add.s32 	%r120, %r119, %r77;
	add.s32 	%r207, %r120, -5760;
	add.s32 	%r121, %r3, %r78;
	add.s32 	%r122, %r121, %r4;
	add.s32 	%r123, %r122, %r75;
	add.s32 	%r206, %r123, -5760;
	add.s32 	%r124, %r3, %r76;
	add.s32 	%r125, %r124, %r4;
	add.s32 	%r126, %r125, %r77;
	add.s32 	%r205, %r126, -5760;
	add.s32 	%r127, %r3, %r74;
	add.s32 	%r128, %r127, %r4;
	add.s32 	%r129, %r128, %r75;
	add.s32 	%r204, %r129, -5760;
	mul.wide.u16 	%r130, %rs66, 5376;
	add.s32 	%r131, %r3, %r130;
	add.s32 	%r132, %r131, %r93;
	add.s32 	%r133, %r132, %r4;
	add.s32 	%r203, %r133, %r71;
	add.s32 	%r134, %r3, %r69;
	add.s32 	%r135, %r134, %r4;
	add.s32 	%r136, %r135, %r71;
	add.s32 	%r202, %r136, -5760;
	mul.wide.u16 	%r137, %rs54, 5376;
	add.s32 	%r138, %r3, %r137;
	add.s32 	%r139, %r138, %r89;
	add.s32 	%r140, %r139, %r4;
	add.s32 	%r200, %r140, %r75;
	mul.wide.u16 	%r141, %rs60, 5376;
	add.s32 	%r142, %r3, %r141;
	add.s32 	%r143, %r142, %r91;
	add.s32 	%r144, %r143, %r4;
	add.s32 	%r199, %r144, %r77;
	mov.f32 	%f230, 0f00000000;
	mov.b32 	%r217, 1;
	mov.u32 	%r201, %r6;
	mov.u32 	%r213, %r1;
	mov.f32 	%f231, %f230;
	mov.f32 	%f232, %f230;
	mov.f32 	%f233, %f230;
	mov.f32 	%f234, %f230;
	mov.f32 	%f235, %f230;
	mov.f32 	%f236, %f230;
	mov.f32 	%f237, %f230;
	mov.f32 	%f238, %f230;
	mov.f32 	%f239, %f230;
	mov.f32 	%f240, %f230;
	mov.f32 	%f241, %f230;
$L__BB0_1:
	setp.lt.u32 	%p3, %r2, 96;
	add.s32 	%r44, %r217, -1;
	mul.wide.s32 	%rd15, %r202, 4;
	add.s64 	%rd8, %rd1, %rd15;
	bar.sync 	0;
	or.b32  	%r45, %r44, %r1;
	setp.eq.s32 	%p4, %r45, 0;
	mov.f32 	%f242, 0f00000000;
	or.pred  	%p5, %p4, %p3;
	@%p5 bra 	$L__BB0_3;
	ld.global.nc.f32 	%f242, [%rd8];
$L__BB0_3:
	st.shared.f32 	[%r5], %f242;
	mov.f32 	%f243, 0f00000000;
	@%p4 bra 	$L__BB0_5;
	mul.wide.s32 	%rd16, %r204, 4;
	add.s64 	%rd17, %rd1, %rd16;
	ld.global.nc.f32 	%f243, [%rd17];
$L__BB0_5:
	st.shared.f32 	[%r5+896], %f243;
	mov.f32 	%f244, 0f00000000;
	@%p4 bra 	$L__BB0_7;
	mul.wide.s32 	%rd18, %r205, 4;
	add.s64 	%rd19, %rd1, %rd18;
	ld.global.nc.f32 	%f244, [%rd19];
$L__BB0_7:
	st.shared.f32 	[%r5+1792], %f244;
	mov.f32 	%f245, 0f00000000;
	@%p4 bra 	$L__BB0_9;
	ld.global.nc.f32 	%f245, [%rd8+10752];
$L__BB0_9:
	st.shared.f32 	[%r5+2688], %f245;
	mov.f32 	%f246, 0f00000000;
	@%p4 bra 	$L__BB0_11;
	mul.wide.s32 	%rd20, %r206, 4;
	add.s64 	%rd21, %rd1, %rd20;
	ld.global.nc.f32 	%f246, [%rd21];
$L__BB0_11:
	st.shared.f32 	[%r5+3584], %f246;
	mov.f32 	%f247, 0f00000000;
	@%p4 bra 	$L__BB0_13;
	mul.wide.s32 	%rd22, %r207, 4;
	add.s64 	%rd23, %rd1, %rd22;
	ld.global.nc.f32 	%f247, [%rd23];
$L__BB0_13:
	setp.lt.u32 	%p11, %r2, 192;
	selp.b32 	%r146, 1344, -192, %p11;
	add.s32 	%r147, %r2, %r146;
	add.s32 	%r149, %r147, -1440;
	setp.lt.u32 	%p12, %r149, -1344;
	st.shared.f32 	[%r5+4480], %f247;
	or.b32  	%r150, %r44, %r6;
	setp.eq.s32 	%p13, %r150, 0;
	setp.gt.u32 	%p14, %r201, 14;
	or.pred  	%p15, %p13, %p14;
	or.pred  	%p16, %p15, %p12;
	mov.f32 	%f248, 0f00000000;
	@%p16 bra 	$L__BB0_15;
	mul.wide.s32 	%rd24, %r208, 4;
	add.s64 	%rd25, %rd1, %rd24;
	ld.global.nc.f32 	%f248, [%rd25];
$L__BB0_15:
	setp.lt.u32 	%p17, %r2, 64;
	st.shared.f32 	[%r5+5376], %f248;
	add.s32 	%r213, %r213, 1;
	setp.gt.u32 	%p18, %r213, 14;
	mov.f32 	%f249, 0f00000000;
	or.pred  	%p19, %p18, %p17;
	@%p19 bra 	$L__BB0_17;
	add.s32 	%r152, %r209, -384;
	mul.wide.u32 	%rd26, %r152, 4;
	add.s64 	%rd27, %rd1, %rd26;
	ld.global.nc.f32 	%f249, [%rd27];
$L__BB0_17:
	st.shared.f32 	[%r5+6272], %f249;
	mov.f32 	%f250, 0f00000000;
	@%p18 bra 	$L__BB0_19;
	add.s32 	%r153, %r210, -384;
	mul.wide.u32 	%rd28, %r153, 4;
	add.s64 	%rd29, %rd1, %rd28;
	ld.global.nc.f32 	%f250, [%rd29];
$L__BB0_19:
	st.shared.f32 	[%r5+7168], %f250;
	mov.f32 	%f251, 0f00000000;
	@%p18 bra 	$L__BB0_21;
	add.s32 	%r154, %r211, -384;
	mul.wide.u32 	%rd30, %r154, 4;
	add.s64 	%rd31, %rd1, %rd30;
	ld.global.nc.f32 	%f251, [%rd31];
$L__BB0_21:
	st.shared.f32 	[%r5+8064], %f251;
	setp.gt.u32 	%p22, %r214, 14;
	mov.f32 	%f252, 0f00000000;
	@%p22 bra 	$L__BB0_23;
	add.s32 	%r155, %r200, -5760;
	mul.wide.u32 	%rd32, %r155, 4;
	add.s64 	%rd33, %rd1, %rd32;
	ld.global.nc.f32 	%f252, [%rd33];
$L__BB0_23:
	st.shared.f32 	[%r5+8960], %f252;
	setp.gt.u32 	%p23, %r215, 14;
	mov.f32 	%f253, 0f00000000;
	@%p23 bra 	$L__BB0_25;
	add.s32 	%r156, %r199, -5760;
	mul.wide.u32 	%rd34, %r156, 4;
	add.s64 	%rd35, %rd1, %rd34;
	ld.global.nc.f32 	%f253, [%rd35];
$L__BB0_25:
	st.shared.f32 	[%r5+9856], %f253;
	setp.gt.u32 	%p24, %r216, 14;
	mov.f32 	%f254, 0f00000000;
	@%p24 bra 	$L__BB0_27;
	add.s32 	%r157, %r203, -5760;
	mul.wide.u32 	%rd36, %r157, 4;
	add.s64 	%rd37, %rd1, %rd36;
	ld.global.nc.f32 	%f254, [%rd37];
$L__BB0_27:
	setp.gt.u32 	%p25, %r2, 159;
	st.shared.f32 	[%r5+10752], %f254;
	@%p25 bra 	$L__BB0_31;
	setp.gt.u32 	%p27, %r2, 63;
	mov.f32 	%f255, 0f00000000;
	or.pred  	%p28, %p18, %p27;
	@%p28 bra 	$L__BB0_30;
	add.s32 	%r159, %r212, -352;
	mul.wide.u32 	%rd38, %r159, 4;
	add.s64 	%rd39, %rd1, %rd38;
	ld.global.nc.f32 	%f255, [%rd39];
$L__BB0_30:
	st.shared.f32 	[%r5+11648], %f255;
$L__BB0_31:
	setp.gt.u32 	%p29, %r2, 15;
	@%p29 bra 	$L__BB0_33;
	mul.lo.s32 	%r160, %r2, 18;
	cvt.u16.u32 	%rs122, %r160;
	mad.lo.s16 	%rs123, %rs1, 288, %rs122;
	cvt.u32.u16 	%r161, %rs123;
	add.s32 	%r162, %r4, %r161;
	mul.wide.u32 	%rd40, %r162, 4;
	add.s64 	%rd41, %rd80, %rd40;
	ld.global.nc.f32 	%f68, [%rd41+-4];
	shl.b32 	%r163, %r160, 2;
	mov.u32 	%r164, _ZZ17my_kernel_kernel0E18placeholder_shared;
	add.s32 	%r165, %r164, %r163;
	st.shared.f32 	[%r165], %f68;
	mad.lo.s16 	%rs124, %rs2, 288, %rs122;
	cvt.u32.u16 	%r166, %rs124;
	add.s32 	%r167, %r4, %r166;
	mul.wide.u32 	%rd42, %r167, 4;
	add.s64 	%rd43, %rd80, %rd42;
	ld.global.nc.f32 	%f69, [%rd43];
	st.shared.f32 	[%r165+4], %f69;
	add.s16 	%rs125, %rs122, 2;
	mad.lo.s16 	%rs126, %rs3, 288, %rs125;
	cvt.u32.u16 	%r168, %rs126;
	add.s32 	%r169, %r4, %r168;
	mul.wide.u32 	%rd44, %r169, 4;
	add.s64 	%rd45, %rd80, %rd44;
	ld.global.nc.f32 	%f70, [%rd45+-4];
	st.shared.f32 	[%r165+8], %f70;
	mad.lo.s16 	%rs127, %rs4, 288, %rs125;
	cvt.u32.u16 	%r170, %rs127;
	add.s32 	%r171, %r4, %r170;
	mul.wide.u32 	%rd46, %r171, 4;
	add.s64 	%rd47, %rd80, %rd46;
	ld.global.nc.f32 	%f71, [%rd47];
	st.shared.f32 	[%r165+12], %f71;
	mad.lo.s16 	%rs128, %rs5, 288, %rs122;
	add.s16 	%rs129, %rs128, 4;
	cvt.u32.u16 	%r172, %rs129;
	add.s32 	%r173, %r4, %r172;
	mul.wide.u32 	%rd48, %r173, 4;
	add.s64 	%rd49, %rd80, %rd48;
	ld.global.nc.f32 	%f72, [%rd49+-4];
	st.shared.f32 	[%r165+16], %f72;
	add.s64 	%rd50, %rd80, %rd6;
	ld.global.nc.f32 	%f73, [%rd50];
	st.shared.f32 	[%r165+20], %f73;
	add.s64 	%rd51, %rd80, %rd5;
	ld.global.nc.f32 	%f74, [%rd51+-4];
	st.shared.f32 	[%r165+24], %f74;
	add.s64 	%rd52, %rd80, %rd4;
	ld.global.nc.f32 	%f75, [%rd52];
	st.shared.f32 	[%r165+28], %f75;
	add.s64 	%rd53, %rd80, %rd3;
	ld.global.nc.f32 	%f76, [%rd53+-4];
	st.shared.f32 	[%r165+32], %f76;
	mad.lo.s16 	%rs130, %rs6, 288, %rs122;
	add.s16 	%rs131, %rs130, 8;
	cvt.u32.u16 	%r174, %rs131;
	add.s32 	%r175, %r4, %r174;
	mul.wide.u32 	%rd54, %r175, 4;
	add.s64 	%rd55, %rd80, %rd54;
	ld.global.nc.f32 	%f77, [%rd55];
	st.shared.f32 	[%r165+36], %f77;
	add.s16 	%rs132, %rs122, 10;
	mad.lo.s16 	%rs133, %rs7, 288, %rs132;
	cvt.u32.u16 	%r176, %rs133;
	add.s32 	%r177, %r4, %r176;
	mul.wide.u32 	%rd56, %r177, 4;
	add.s64 	%rd57, %rd80, %rd56;
	ld.global.nc.f32 	%f78, [%rd57+-4];
	st.shared.f32 	[%r165+40], %f78;
	mad.lo.s16 	%rs134, %rs8, 288, %rs132;
	cvt.u32.u16 	%r178, %rs134;
	add.s32 	%r179, %r4, %r178;
	mul.wide.u32 	%rd58, %r179, 4;
	add.s64 	%rd59, %rd80, %rd58;
	ld.global.nc.f32 	%f79, [%rd59];
	st.shared.f32 	[%r165+44], %f79;
	add.s16 	%rs135, %rs122, 12;
	mad.lo.s16 	%rs136, %rs9, 288, %rs135;
	cvt.u32.u16 	%r180, %rs136;
	add.s32 	%r181, %r4, %r180;
	mul.wide.u32 	%rd60, %r181, 4;
	add.s64 	%rd61, %rd80, %rd60;
	ld.global.nc.f32 	%f80, [%rd61+-4];
	st.shared.f32 	[%r165+48], %f80;
	mad.lo.s16 	%rs137, %rs10, 288, %rs135;
	cvt.u32.u16 	%r182, %rs137;
	add.s32 	%r183, %r4, %r182;
	mul.wide.u32 	%rd62, %r183, 4;
	add.s64 	%rd63, %rd80, %rd62;
	ld.global.nc.f32 	%f81, [%rd63];
	st.shared.f32 	[%r165+52], %f81;
	add.s16 	%rs138, %rs122, 14;
	mad.lo.s16 	%rs139, %rs11, 288, %rs138;
	cvt.u32.u16 	%r184, %rs139;
	add.s32 	%r185, %r4, %r184;
	mul.wide.u32 	%rd64, %r185, 4;
	add.s64 	%rd65, %rd80, %rd64;
	ld.global.nc.f32 	%f82, [%rd65+-4];
	st.shared.f32 	[%r165+56], %f82;
	mad.lo.s16 	%rs140, %rs12, 288, %rs138;
	cvt.u32.u16 	%r186, %rs140;
	add.s32 	%r187, %r4, %r186;
	mul.wide.u32 	%rd66, %r187, 4;
	add.s64 	%rd67, %rd80, %rd66;
	ld.global.nc.f32 	%f83, [%rd67];
	st.shared.f32 	[%r165+60], %f83;
	add.s16 	%rs141, %rs122, 16;
	mad.lo.s16 	%rs142, %rs13, 288, %rs141;
	cvt.u32.u16 	%r188, %rs142;
	add.s32 	%r189, %r4, %r188;
	mul.wide.u32 	%rd68, %r189, 4;
	add.s64 	%rd69, %rd80, %rd68;
	ld.global.nc.f32 	%f84, [%rd69+-4];
	st.shared.f32 	[%r165+64], %f84;
	mad.lo.s16 	%rs143, %rs14, 288, %rs141;
	cvt.u32.u16 	%r190, %rs143;
	add.s32 	%r191, %r4, %r190;
	mul.wide.u32 	%rd70, %r191, 4;
	add.s64 	%rd71, %rd80, %rd70;
	ld.global.nc.f32 	%f85, [%rd71];
	st.shared.f32 	[%r165+68], %f85;
$L__BB0_33:
	bar.sync 	0;
	ld.shared.f32 	%f86, [%r11];
	shl.b32 	%r192, %r10, 2;
	mov.u32 	%r193, _ZZ17my_kernel_kernel0E18placeholder_shared;
	add.s32 	%r194, %r193, %r192;
	ld.shared.f32 	%f87, [%r194];
	fma.rn.f32 	%f88, %f86, %f87, %f241;
	ld.shared.f32 	%f89, [%r11+4];
	ld.shared.f32 	%f90, [%r194+4];
	fma.rn.f32 	%f91, %f89, %f90, %f240;
	ld.shared.f32 	%f92, [%r11+8];
	ld.shared.f32 	%f93, [%r194+8];
	fma.rn.f32 	%f94, %f92, %f93, %f239;
	ld.shared.f32 	%f95, [%r11+384];
	ld.shared.f32 	%f96, [%r194+384];
	fma.rn.f32 	%f97, %f95, %f96, %f88;
	ld.shared.f32 	%f98, [%r11+388];
	ld.shared.f32 	%f99, [%r194+388];
	fma.rn.f32 	%f100, %f98, %f99, %f91;
	ld.shared.f32 	%f101, [%r11+392];
	ld.shared.f32 	%f102, [%r194+392];
	fma.rn.f32 	%f103, %f101, %f102, %f94;
	ld.shared.f32 	%f104, [%r11+768];
	ld.shared.f32 	%f105, [%r194+768];
	fma.rn.f32 	%f241, %f104, %f105, %f97;
	ld.shared.f32 	%f106, [%r11+772];
	ld.shared.f32 	%f107, [%r194+772];
	fma.rn.f32 	%f240, %f106, %f107, %f100;
	ld.shared.f32 	%f108, [%r11+776];
	ld.shared.f32 	%f109, [%r194+776];
	fma.rn.f32 	%f239, %f108, %f109, %f103;
	ld.shared.f32 	%f110, [%r11+12];
	ld.shared.f32 	%f111, [%r194+12];
	fma.rn.f32 	%f112, %f110, %f111, %f238;
	ld.shared.f32 	%f113, [%r11+16];
	ld.shared.f32 	%f114, [%r194+16];
	fma.rn.f32 	%f115, %f113, %f114, %f237;
	ld.shared.f32 	%f116, [%r11+20];
	ld.shared.f32 	%f117, [%r194+20];
	fma.rn.f32 	%f118, %f116, %f117, %f236;
	ld.shared.f32 	%f119, [%r11+396];
	ld.shared.f32 	%f120, [%r194+396];
	fma.rn.f32 	%f121, %f119, %f120, %f112;
	ld.shared.f32 	%f122, [%r11+400];
	ld.shared.f32 	%f123, [%r194+400];
	fma.rn.f32 	%f124, %f122, %f123, %f115;
	ld.shared.f32 	%f125, [%r11+404];
	ld.shared.f32 	%f126, [%r194+404];
	fma.rn.f32 	%f127, %f125, %f126, %f118;
	ld.shared.f32 	%f128, [%r11+780];
	ld.shared.f32 	%f129, [%r194+780];
	fma.rn.f32 	%f238, %f128, %f129, %f121;
	ld.shared.f32 	%f130, [%r11+784];
	ld.shared.f32 	%f131, [%r194+784];
	fma.rn.f32 	%f237, %f130, %f131, %f124;
	ld.shared.f32 	%f132, [%r11+788];
	ld.shared.f32 	%f133, [%r194+788];
	fma.rn.f32 	%f236, %f132, %f133, %f127;
	ld.shared.f32 	%f134, [%r11+24];
	ld.shared.f32 	%f135, [%r194+24];
	fma.rn.f32 	%f136, %f134, %f135, %f235;
	ld.shared.f32 	%f137, [%r11+28];
	ld.shared.f32 	%f138, [%r194+28];
	fma.rn.f32 	%f139, %f137, %f138, %f234;
	ld.shared.f32 	%f140, [%r11+32];
	ld.shared.f32 	%f141, [%r194+32];
	fma.rn.f32 	%f142, %f140, %f141, %f233;
	ld.shared.f32 	%f143, [%r11+408];
	ld.shared.f32 	%f144, [%r194+408];
	fma.rn.f32 	%f145, %f143, %f144, %f136;
	ld.shared.f32 	%f146, [%r11+412];
	ld.shared.f32 	%f147, [%r194+412];
	fma.rn.f32 	%f148, %f146, %f147, %f139;
	ld.shared.f32 	%f149, [%r11+416];
	ld.shared.f32 	%f150, [%r194+416];
	fma.rn.f32 	%f151, %f149, %f150, %f142;
	ld.shared.f32 	%f152, [%r11+792];
	ld.shared.f32 	%f153, [%r194+792];
	fma.rn.f32 	%f235, %f152, %f153, %f145;
	ld.shared.f32 	%f154, [%r11+796];
	ld.shared.f32 	%f155, [%r194+796];
	fma.rn.f32 	%f234, %f154, %f155, %f148;
	ld.shared.f32 	%f156, [%r11+800];
	ld.shared.f32 	%f157, [%r194+800];
	fma.rn.f32 	%f233, %f156, %f157, %f151;
	ld.shared.f32 	%f158, [%r11+36];
	ld.shared.f32 	%f159, [%r194+36];
	fma.rn.f32 	%f160, %f158, %f159, %f232;
	ld.shared.f32 	%f161, [%r11+40];
	ld.shared.f32 	%f162, [%r194+40];
	fma.rn.f32 	%f163, %f161, %f162, %f231;
	ld.shared.f32 	%f164, [%r11+44];
	ld.shared.f32 	%f165, [%r194+44];
	fma.rn.f32 	%f166, %f164, %f165, %f230;
	ld.shared.f32 	%f167, [%r11+420];
	ld.shared.f32 	%f168, [%r194+420];
	fma.rn.f32 	%f169, %f167, %f168, %f160;
	ld.shared.f32 	%f170, [%r11+424];
	ld.shared.f32 	%f171, [%r194+424];
	fma.rn.f32 	%f172, %f170, %f171, %f163;
	ld.shared.f32 	%f173, [%r11+428];
	ld.shared.f32 	%f174, [%r194+428];
	fma.rn.f32 	%f175, %f173, %f174, %f166;
	ld.shared.f32 	%f176, [%r11+804];
	ld.shared.f32 	%f177, [%r194+804];
	fma.rn.f32 	%f232, %f176, %f177, %f169;
	ld.shared.f32 	%f178, [%r11+808];
	ld.shared.f32 	%f179, [%r194+808];
	fma.rn.f32 	%f231, %f178, %f179, %f172;
	ld.shared.f32 	%f180, [%r11+812];
	ld.shared.f32 	%f181, [%r194+812];
	fma.rn.f32 	%f230, %f180, %f181, %f175;
	add.s64 	%rd80, %rd80, 4608;
	add.s32 	%r217, %r217, 1;
	add.s32 	%r216, %r216, 1;
	add.s32 	%r215, %r215, 1;
	add.s32 	%r214, %r214, 1;
	add.s32 	%r212, %r212, 5376;
	add.s32 	%r211, %r211, 5376;
	add.s32 	%r210, %r210, 5376;
	add.s32 	%r209, %r209, 5376;
	add.s32 	%r208, %r208, 5376;
	add.s32 	%r207, %r207, 5376;
	add.s32 	%r206, %r206, 5376;
	add.s32 	%r205, %r205, 5376;
	add.s32 	%r204, %r204, 5376;
	add.s32 	%r203, %r203, 5376;
	add.s32 	%r202, %r202, 5376;
	add.s32 	%r201, %r201, 1;
	add.s32 	%r200, %r200, 5376;
	add.s32 	%r199, %r199, 5376;
	setp.ne.s32 	%p30, %r217, 4;
	@%p30 bra 	$L__BB0_1;
	ld.param.u64 	%rd79, [my_kernel_kernel0_param_3];
	ld.param.u64 	%rd78, [my_kernel_kernel0_param_2];
	add.s32 	%r195, %r4, %r10;
	shr.u32 	%r196, %r2, 3;
	mad.lo.s32 	%r197, %r196, 384, %r3;
	add.s32 	%r198, %r195, %r197;
	cvta.to.global.u64 	%rd72, %rd79;
	cvta.to.global.u64 	%rd73, %rd78;
	mul.wide.u32 	%rd74, %r195, 4;
	add.s64 	%rd75, %rd72, %rd74;
	ld.global.nc.f32 	%f182, [%rd75];
	add.f32 	%f183, %f241, %f182;
	min.f32 	%f184, %f183, 0f40C00000;
	max.f32 	%f185, %f184, 0f00000000;
	mul.wide.u32 	%rd76, %r198, 4;
	add.s64 	%rd77, %rd73, %rd76;
	st.global.f32 	[%rd77], %f185;
	ld.global.nc.f32 	%f186, [%rd75+4];
	add.f32 	%f187, %f240, %f186;
	min.f32 	%f188, %f187, 0f40C00000;
	max.f32 	%f189, %f188, 0f00000000;
	st.global.f32 	[%rd77+4], %f189;
	ld.global.nc.f32 	%f190, [%rd75+8];
	add.f32 	%f191, %f239, %f190;
	min.f32 	%f192, %f191, 0f40C00000;
	max.f32 	%f193, %f192, 0f00000000;
	st.global.f32 	[%rd77+8], %f193;
	ld.global.nc.f32 	%f194, [%rd75+12];
	add.f32 	%f195, %f238, %f194;
	min.f32 	%f196, %f195, 0f40C00000;
	max.f32 	%f197, %f196, 0f00000000;
	st.global.f32 	[%rd77+12], %f197;
	ld.global.nc.f32 	%f198, [%rd75+16];
	add.f32 	%f199, %f237, %f198;
	min.f32 	%f200, %f199, 0f40C00000;
	max.f32 	%f201, %f200, 0f00000000;
	st.global.f32 	[%rd77+16], %f201;
	ld.global.nc.f32 	%f202, [%rd75+20];
	add.f32 	%f203, %f236, %f202;
	min.f32 	%f204, %f203, 0f40C00000;
	max.f32 	%f205, %f204, 0f00000000;
	st.global.f32 	[%rd77+20], %f205;
	ld.global.nc.f32 	%f206, [%rd75+24];
	add.f32 	%f207, %f235, %f206;
	min.f32 	%f208, %f207, 0f40C00000;
	max.f32 	%f209, %f208, 0f00000000;
	st.global.f32 	[%rd77+24], %f209;
	ld.global.nc.f32 	%f210, [%rd75+28];
	add.f32 	%f211, %f234, %f210;
	min.f32 	%f212, %f211, 0f40C00000;
	max.f32 	%f213, %f212, 0f00000000;
	st.global.f32 	[%rd77+28], %f213;
	ld.global.nc.f32 	%f214, [%rd75+32];
	add.f32 	%f215, %f233, %f214;
	min.f32 	%f216, %f215, 0f40C00000;
	max.f32 	%f217, %f216, 0f00000000;
	st.global.f32 	[%rd77+32], %f217;
	ld.global.nc.f32 	%f218, [%rd75+36];
	add.f32 	%f219, %f232, %f218;
	min.f32 	%f220, %f219, 0f40C00000;
	max.f32 	%f221, %f220, 0f00000000;
	st.global.f32 	[%rd77+36], %f221;
	ld.global.nc.f32 	%f222, [%rd75+40];
	add.f32 	%f223, %f231, %f222;
	min.f32 	%f224, %f223, 0f40C00000;
	max.f32 	%f225, %f224, 0f00000000;
	st.global.f32 	[%rd77+40], %f225;
	ld.global.nc.f32 	%f226, [%rd75+44];
	add.f32 	%f227, %f230, %f226;
	min.f32 	%f228, %f227, 0f40C00000;
	max.f32 	%f229, %f228, 0f00000000;
	st.global.f32 	[%rd77+44], %f229;
	ret;

}


// ===== COMPILED SASS (sm_100) =====

	.target	sm_100

	.elftype	@"ET_EXEC"


//--------------------- .note.nv.tkinfo           --------------------------
	.section	.note.nv.tkinfo,"",@"SHT_NOTE"
	.sectionflags	@"SHF_NOTE_NV_TKINFO"
	.tkinfo
        /*0018*/ 	.word	0x00000002
        /*0030*/ 	.string	""
        /*0030*/ 	.string	"ptxas"
        /*0030*/ 	.string	"Cuda compilation tools, release 13.0, V13.0.88"
        /*0030*/ 	.string	"Build cuda_13.0.r13.0/compiler.36424714_0"
        /*0030*/ 	.string	"-arch sm_100 -m 64 "



//--------------------- .note.nv.cuinfo           --------------------------
	.section	.note.nv.cuinfo,"",@"SHT_NOTE"
	.sectionflags	@"SHF_NOTE_NV_CUINFO"
        /*0018*/ 	.short	0x0002
        /*001a*/ 	.short	0x0064
        /*001c*/ 	.short	0x0082
	.zero		2


//--------------------- .nv.info                  --------------------------
	.section	.nv.info,"",@"SHT_CUDA_INFO"
	.align	4


	//----- nvinfo : EIATTR_REGCOUNT
	.align		4
        /*0000*/ 	.byte	0x04, 0x2f
        /*0002*/ 	.short	(.L_1 - .L_0)
	.align		4
.L_0:
        /*0004*/ 	.word	index@(my_kernel_kernel0)
        /*0008*/ 	.word	0x00000050


	//----- nvinfo : EIATTR_FRAME_SIZE
	.align		4
.L_1:
        /*000c*/ 	.byte	0x04, 0x11
        /*000e*/ 	.short	(.L_3 - .L_2)
	.align		4
.L_2:
        /*0010*/ 	.word	index@(my_kernel_kernel0)
        /*0014*/ 	.word	0x00000000


	//----- nvinfo : EIATTR_MIN_STACK_SIZE
	.align		4
.L_3:
        /*0018*/ 	.byte	0x04, 0x12
        /*001a*/ 	.short	(.L_5 - .L_4)
	.align		4
.L_4:
        /*001c*/ 	.word	index@(my_kernel_kernel0)
        /*0020*/ 	.word	0x00000000
.L_5:


//--------------------- .nv.compat                --------------------------
	.section	.nv.compat,"",@"SHT_CUDA_COMPAT_INFO"
	.align	4
        /*0000*/ 	.byte	0x02, 0x09, 0x00, 0x00, 0x02, 0x02, 0x01, 0x00, 0x02, 0x05, 0x05, 0x00, 0x03, 0x07, 0x01, 0x01
        /*0010*/ 	.byte	0x02, 0x03, 0x00, 0x00, 0x02, 0x06, 0x01, 0x00, 0x04, 0x0b, 0x08, 0x00, 0x09, 0x00, 0x00, 0x00
        /*0020*/ 	.byte	0x00, 0x00, 0x00, 0x00


//--------------------- .nv.info.my_kernel_kernel0 --------------------------
	.section	.nv.info.my_kernel_kernel0,"",@"SHT_CUDA_INFO"
	.sectionflags	@""
	.align	4


	//----- nvinfo : EIATTR_CUDA_API_VERSION
	.align		4
        /*0000*/ 	.byte	0x04, 0x37
        /*0002*/ 	.short	(.L_7 - .L_6)
.L_6:
        /*0004*/ 	.word	0x00000082


	//----- nvinfo : EIATTR_KPARAM_INFO
	.align		4
.L_7:
        /*0008*/ 	.byte	0x04, 0x17
        /*000a*/ 	.short	(.L_9 - .L_8)
.L_8:
        /*000c*/ 	.word	0x00000000
        /*0010*/ 	.short	0x0003
        /*0012*/ 	.short	0x0018
        /*0014*/ 	.byte	0x00, 0xf5, 0x21, 0x00


	//----- nvinfo : EIATTR_KPARAM_INFO
	.align		4
.L_9:
        /*0018*/ 	.byte	0x04, 0x17
        /*001a*/ 	.short	(.L_11 - .L_10)
.L_10:
        /*001c*/ 	.word	0x00000000
        /*0020*/ 	.short	0x0002
        /*0022*/ 	.short	0x0010
        /*0024*/ 	.byte	0x00, 0xf5, 0x21, 0x00


	//----- nvinfo : EIATTR_KPARAM_INFO
	.align		4
.L_11:
        /*0028*/ 	.byte	0x04, 0x17
        /*002a*/ 	.short	(.L_13 - .L_12)
.L_12:
        /*002c*/ 	.word	0x00000000
        /*0030*/ 	.short	0x0001
        /*0032*/ 	.short	0x0008
        /*0034*/ 	.byte	0x00, 0xf5, 0x21, 0x00


	//----- nvinfo : EIATTR_KPARAM_INFO
	.align		4
.L_13:
        /*0038*/ 	.byte	0x04, 0x17
        /*003a*/ 	.short	(.L_15 - .L_14)
.L_14:
        /*003c*/ 	.word	0x00000000
        /*0040*/ 	.short	0x0000
        /*0042*/ 	.short	0x0000
        /*0044*/ 	.byte	0x00, 0xf5, 0x21, 0x00


	//----- nvinfo : EIATTR_SPARSE_MMA_MASK
	.align		4
.L_15:
        /*0048*/ 	.byte	0x03, 0x50
        /*004a*/ 	.short	0x0000


	//----- nvinfo : EIATTR_MAXREG_COUNT
	.align		4
        /*004c*/ 	.byte	0x03, 0x1b
        /*004e*/ 	.short	0x00ff


	//----- nvinfo : EIATTR_NUM_BARRIERS
	.align		4
        /*0050*/ 	.byte	0x02, 0x4c
        /*0052*/ 	.byte	0x01
	.zero		1


	//----- nvinfo : EIATTR_MERCURY_ISA_VERSION
	.align		4
        /*0054*/ 	.byte	0x03, 0x5f
        /*0056*/ 	.short	0x0101


	//----- nvinfo : EIATTR_VRC_CTA_INIT_COUNT
	.align		4
        /*0058*/ 	.byte	0x02, 0x4a
	.zero		1
	.zero		1


	//----- nvinfo : EIATTR_EXIT_INSTR_OFFSETS
	.align		4
        /*005c*/ 	.byte	0x04, 0x1c
        /*005e*/ 	.short	(.L_17 - .L_16)


	//   ....[0]....
.L_16:
        /*0060*/ 	.word	0x00002a40


	//----- nvinfo : EIATTR_CRS_STACK_SIZE
	.align		4
.L_17:
        /*0064*/ 	.byte	0x04, 0x1e
        /*0066*/ 	.short	(.L_19 - .L_18)
.L_18:
        /*0068*/ 	.word	0x00000000


	//----- nvinfo : EIATTR_CBANK_PARAM_SIZE
	.align		4
.L_19:
        /*006c*/ 	.byte	0x03, 0x19
        /*006e*/ 	.short	0x0020


	//----- nvinfo : EIATTR_PARAM_CBANK
	.align		4
        /*0070*/ 	.byte	0x04, 0x0a
        /*0072*/ 	.short	(.L_21 - .L_20)
	.align		4
.L_20:
        /*0074*/ 	.word	index@(.nv.constant0.my_kernel_kernel0)
        /*0078*/ 	.short	0x0380
        /*007a*/ 	.short	0x0020


	//----- nvinfo : EIATTR_SW_WAR
	.align		4
.L_21:
        /*007c*/ 	.byte	0x04, 0x36
        /*007e*/ 	.short	(.L_23 - .L_22)
.L_22:
        /*0080*/ 	.word	0x00000008
.L_23:


//--------------------- .nv.callgraph             --------------------------
	.section	.nv.callgraph,"",@"SHT_CUDA_CALLGRAPH"
	.align	4
	.sectionentsize	8
	.align		4
        /*0000*/ 	.word	0x00000000
	.align		4
        /*0004*/ 	.word	0xffffffff
	.align		4
        /*0008*/ 	.word	0x00000000
	.align		4
        /*000c*/ 	.word	0xfffffffe
	.align		4
        /*0010*/ 	.word	0x00000000
	.align		4
        /*0014*/ 	.word	0xfffffffd
	.align		4
        /*0018*/ 	.word	0x00000000
	.align		4
        /*001c*/ 	.word	0xfffffffc


//--------------------- .text.my_kernel_kernel0   --------------------------
	.section	.text.my_kernel_kernel0,"ax",@progbits
	.align	128
        .global         my_kernel_kernel0
        .type           my_kernel_kernel0,@function
        .size           my_kernel_kernel0,(.L_x_8 - my_kernel_kernel0)
        .other          my_kernel_kernel0,@"STO_CUDA_ENTRY STV_DEFAULT"
my_kernel_kernel0:
.text.my_kernel_kernel0:
[----:B------:R-:W-:Y:S01]  /*0000*/  LDC R1, c[0x0][0x37c] ;  /* 0x0000df00ff017b82 */ /* 0x000fe20000000800 */
[----:B------:R-:W0:Y:S01]  /*0010*/  S2R R0, SR_TID.X ;  /* 0x0000000000007919 */ /* 0x000e220000002100 */
[----:B------:R-:W-:Y:S01]  /*0020*/  MOV R9, 0x400 ;  /* 0x0000040000097802 */ /* 0x000fe20000000f00 */
[----:B------:R-:W1:Y:S01]  /*0030*/  LDCU.64 UR4, c[0x0][0x388] ;  /* 0x00007100ff0477ac */ /* 0x000e620008000a00 */
[----:B------:R-:W-:Y:S01]  /*0040*/  CS2R R66, SRZ ;  /* 0x0000000000427805 */ /* 0x000fe2000001ff00 */
[----:B------:R-:W2:Y:S01]  /*0050*/  S2R R10, SR_CgaCtaId ;  /* 0x00000000000a7919 */ /* 0x000ea20000008800 */
[----:B------:R-:W-:Y:S02]  /*0060*/  IADD3 R5, PT, PT, R9, 0x3000, RZ ;  /* 0x0000300009057810 */ /* 0x000fe40007ffe0ff */
[----:B------:R-:W-:Y:S02]  /*0070*/  CS2R R64, SRZ ;  /* 0x0000000000407805 */ /* 0x000fe4000001ff00 */
[----:B------:R-:W-:Y:S01]  /*0080*/  CS2R R68, SRZ ;  /* 0x0000000000447805 */ /* 0x000fe2000001ff00 */
[----:B------:R-:W3:Y:S01]  /*0090*/  S2R R4, SR_CTAID.X ;  /* 0x0000000000047919 */ /* 0x000ee20000002500 */
[----:B------:R-:W-:-:S02]  /*00a0*/  CS2R R62, SRZ ;  /* 0x00000000003e7805 */ /* 0x000fc4000001ff00 */
[----:B------:R-:W-:Y:S01]  /*00b0*/  CS2R R60, SRZ ;  /* 0x00000000003c7805 */ /* 0x000fe2000001ff00 */
[----:B------:R-:W4:Y:S01]  /*00c0*/  LDCU.64 UR6, c[0x0][0x358] ;  /* 0x00006b00ff0677ac */ /* 0x000f220008000a00 */
[----:B-1----:R-:W-:-:S04]  /*00d0*/  UIADD3 UR4, UP0, UPT, UR4, 0x4, URZ ;  /* 0x0000000404047890 */ /* 0x002fc8000ff1e0ff */
[----:B------:R-:W-:Y:S02]  /*00e0*/  UIADD3.X UR5, UPT, UPT, URZ, UR5, URZ, UP0, !UPT ;  /* 0x00000005ff057290 */ /* 0x000fe400087fe4ff */
[----:B------:R-:W-:Y:S01]  /*00f0*/  IMAD.U32 R70, RZ, RZ, UR4 ;  /* 0x00000004ff467e24 */ /* 0x000fe2000f8e00ff */
[----:B------:R-:W-:-:S03]  /*0100*/  UMOV UR4, 0x1 ;  /* 0x0000000100047882 */ /* 0x000fc60000000000 */
[----:B------:R-:W-:Y:S01]  /*0110*/  MOV R71, UR5 ;  /* 0x0000000500477c02 */ /* 0x000fe20008000f00 */
[C---:B0-----:R-:W-:Y:S01]  /*0120*/  VIADD R3, R0.reuse, 0x3a0 ;  /* 0x000003a000037836 */ /* 0x041fe20000000000 */
[C---:B------:R-:W-:Y:S01]  /*0130*/  PRMT R15, R0.reuse, 0x9910, RZ ;  /* 0x00009910000f7816 */ /* 0x040fe200000000ff */
[C---:B------:R-:W-:Y:S01]  /*0140*/  VIADD R2, R0.reuse, 0x2c0 ;  /* 0x000002c000027836 */ /* 0x040fe20000000000 */
[C---:B------:R-:W-:Y:S01]  /*0150*/  ISETP.GE.U32.AND P1, PT, R0.reuse, 0xc0, PT ;  /* 0x000000c00000780c */ /* 0x040fe20003f26070 */
[----:B------:R-:W-:Y:S01]  /*0160*/  VIADD R17, R0, 0x40 ;  /* 0x0000004000117836 */ /* 0x000fe20000000000 */
[----:B------:R-:W-:Y:S01]  /*0170*/  LOP3.LUT R3, R3, 0xffff, RZ, 0xc0, !PT ;  /* 0x0000ffff03037812 */ /* 0x000fe200078ec0ff */
[----:B------:R-:W-:Y:S01]  /*0180*/  IMAD R15, R15, 0x12, RZ ;  /* 0x000000120f0f7824 */ /* 0x000fe200078e02ff */
[----:B------:R-:W-:Y:S01]  /*0190*/  LOP3.LUT R6, R2, 0xffff, RZ, 0xc0, !PT ;  /* 0x0000ffff02067812 */ /* 0x000fe200078ec0ff */
[----:B------:R-:W-:Y:S01]  /*01a0*/  VIADD R2, R0, 0x8c0 ;  /* 0x000008c000027836 */ /* 0x000fe20000000000 */
[C---:B--2---:R-:W-:Y:S01]  /*01b0*/  LEA R9, R10.reuse, R9, 0x18 ;  /* 0x000000090a097211 */ /* 0x044fe200078ec0ff */
[----:B------:R-:W-:Y:S01]  /*01c0*/  IMAD R7, R3, 0x2ab, RZ ;  /* 0x000002ab03077824 */ /* 0x000fe200078e02ff */
[----:B------:R-:W-:Y:S01]  /*01d0*/  LEA R10, R10, R5, 0x18 ;  /* 0x000000050a0a7211 */ /* 0x000fe200078ec0ff */
[----:B------:R-:W-:Y:S01]  /*01e0*/  VIADD R3, R0, 0x9a0 ;  /* 0x000009a000037836 */ /* 0x000fe20000000000 */
[----:B------:R-:W-:Y:S01]  /*01f0*/  LOP3.LUT R8, R2, 0xffff, RZ, 0xc0, !PT ;  /* 0x0000ffff02087812 */ /* 0x000fe200078ec0ff */
[----:B------:R-:W-:Y:S01]  /*0200*/  IMAD R5, R6, 0x2ab, RZ ;  /* 0x000002ab06057824 */ /* 0x000fe200078e02ff */
[----:B---3--:R-:W-:Y:S01]  /*0210*/  SHF.R.U32.HI R59, RZ, 0x2, R4 ;  /* 0x00000002ff3b7819 */ /* 0x008fe20000011604 */
[----:B------:R-:W-:Y:S01]  /*0220*/  IMAD R56, R0, 0x4, R9 ;  /* 0x0000000400387824 */ /* 0x000fe200078e0209 */
[----:B------:R-:W-:Y:S01]  /*0230*/  LOP3.LUT R3, R3, 0xffff, RZ, 0xc0, !PT ;  /* 0x0000ffff03037812 */ /* 0x000fe200078ec0ff */
[----:B------:R-:W-:Y:S01]  /*0240*/  IMAD R8, R8, 0xaab, RZ ;  /* 0x00000aab08087824 */ /* 0x000fe200078e02ff */
[----:B------:R-:W-:Y:S01]  /*0250*/  SHF.R.U32.HI R2, RZ, 0x10, R5 ;  /* 0x00000010ff027819 */ /* 0x000fe20000011605 */
[----:B------:R-:W-:Y:S01]  /*0260*/  IMAD R59, R59, 0x2a00, RZ ;  /* 0x00002a003b3b7824 */ /* 0x000fe200078e02ff */
[----:B------:R-:W-:Y:S01]  /*0270*/  SHF.R.U32.HI R5, RZ, 0x10, R7 ;  /* 0x00000010ff057819 */ /* 0x000fe20000011607 */
[----:B------:R-:W-:Y:S01]  /*0280*/  IMAD R3, R3, 0xaab, RZ ;  /* 0x00000aab03037824 */ /* 0x000fe200078e02ff */
[----:B------:R-:W-:-:S02]  /*0290*/  IADD3 R6, PT, PT, R0, 0x480, RZ ;  /* 0x0000048000067810 */ /* 0x000fc40007ffe0ff */
[----:B------:R-:W-:Y:S02]  /*02a0*/  PRMT R5, R5, 0x9910, RZ ;  /* 0x0000991005057816 */ /* 0x000fe400000000ff */
[----:B------:R-:W-:Y:S02]  /*02b0*/  SHF.R.U32.HI R45, RZ, 0x16, R3 ;  /* 0x00000016ff2d7819 */ /* 0x000fe40000011603 */
[----:B------:R-:W-:Y:S01]  /*02c0*/  PRMT R2, R2, 0x9910, RZ ;  /* 0x0000991002027816 */ /* 0x000fe200000000ff */
[----:B------:R-:W-:Y:S01]  /*02d0*/  IMAD R3, R5, 0x180, RZ ;  /* 0x0000018005037824 */ /* 0x000fe200078e02ff */
[----:B------:R-:W-:Y:S01]  /*02e0*/  LOP3.LUT R11, R6, 0xffff, RZ, 0xc0, !PT ;  /* 0x0000ffff060b7812 */ /* 0x000fe200078ec0ff */
[----:B------:R-:W-:Y:S01]  /*02f0*/  IMAD R6, R45, 0x1500, R59 ;  /* 0x000015002d067824 */ /* 0x000fe200078e023b */
[----:B------:R-:W-:Y:S01]  /*0300*/  LOP3.LUT R7, R0, 0x7, RZ, 0xc0, !PT ;  /* 0x0000000700077812 */ /* 0x000fe200078ec0ff */
[----:B------:R-:W-:Y:S01]  /*0310*/  IMAD R2, R2, 0x180, RZ ;  /* 0x0000018002027824 */ /* 0x000fe200078e02ff */
[----:B------:R-:W-:Y:S01]  /*0320*/  LOP3.LUT R3, R3, 0xffff, RZ, 0xc0, !PT ;  /* 0x0000ffff03037812 */ /* 0x000fe200078ec0ff */
[----:B------:R-:W-:Y:S01]  /*0330*/  IMAD R11, R11, 0xaab, RZ ;  /* 0x00000aab0b0b7824 */ /* 0x000fe200078e02ff */
[----:B------:R-:W-:-:S02]  /*0340*/  SHF.R.U32.HI R46, RZ, 0x16, R8 ;  /* 0x00000016ff2e7819 */ /* 0x000fc40000011608 */
[----:B------:R-:W-:Y:S01]  /*0350*/  LOP3.LUT R8, R2, 0xffff, RZ, 0xc0, !PT ;  /* 0x0000ffff02087812 */ /* 0x000fe200078ec0ff */
[----:B------:R-:W-:Y:S01]  /*0360*/  IMAD.IADD R6, R3, 0x1, R6 ;  /* 0x0000000103067824 */ /* 0x000fe200078e0206 */
[----:B------:R-:W-:Y:S01]  /*0370*/  IADD3 R3, PT, PT, R0, 0xa80, RZ ;  /* 0x00000a8000037810 */ /* 0x000fe20007ffe0ff */
[----:B------:R-:W-:Y:S01]  /*0380*/  IMAD R5, R46, 0x1500, R59 ;  /* 0x000015002e057824 */ /* 0x000fe200078e023b */
[----:B------:R-:W-:Y:S01]  /*0390*/  IADD3 R13, PT, PT, R15, 0x8, RZ ;  /* 0x000000080f0d7810 */ /* 0x000fe20007ffe0ff */
[----:B------:R-:W-:Y:S01]  /*03a0*/  IMAD R2, R7, 0x30, R10 ;  /* 0x0000003007027824 */ /* 0x000fe200078e020a */
[----:B------:R-:W-:Y:S01]  /*03b0*/  LOP3.LUT R10, R3, 0xffff, RZ, 0xc0, !PT ;  /* 0x0000ffff030a7812 */ /* 0x000fe200078ec0ff */
[----:B------:R-:W-:Y:S01]  /*03c0*/  VIADD R7, R0, 0x20 ;  /* 0x0000002000077836 */ /* 0x000fe20000000000 */
[----:B------:R-:W-:Y:S01]  /*03d0*/  PRMT R19, R13, 0x9910, RZ ;  /* 0x000099100d137816 */ /* 0x000fe200000000ff */
[----:B------:R-:W-:Y:S01]  /*03e0*/  IMAD.IADD R8, R8, 0x1, R5 ;  /* 0x0000000108087824 */ /* 0x000fe200078e0205 */
[----:B------:R-:W-:Y:S01]  /*03f0*/  SHF.R.U32.HI R5, RZ, 0x12, R11 ;  /* 0x00000012ff057819 */ /* 0x000fe2000001160b */
[----:B------:R-:W-:Y:S01]  /*0400*/  IMAD R10, R10, 0xaab, RZ ;  /* 0x00000aab0a0a7824 */ /* 0x000fe200078e02ff */
[----:B------:R-:W-:-:S02]  /*0410*/  LOP3.LUT R3, R7, 0xffff, RZ, 0xc0, !PT ;  /* 0x0000ffff07037812 */ /* 0x000fc400078ec0ff */
[----:B------:R-:W-:Y:S02]  /*0420*/  PRMT R11, R5, 0x9910, RZ ;  /* 0x00009910050b7816 */ /* 0x000fe400000000ff */
[----:B------:R-:W-:Y:S01]  /*0430*/  LOP3.LUT R5, R17, 0xffff, RZ, 0xc0, !PT ;  /* 0x0000ffff11057812 */ /* 0x000fe200078ec0ff */
[----:B------:R-:W-:Y:S01]  /*0440*/  IMAD R3, R3, 0x2ab, RZ ;  /* 0x000002ab03037824 */ /* 0x000fe200078e02ff */
[----:B------:R-:W-:Y:S01]  /*0450*/  SHF.R.U32.HI R44, RZ, 0x16, R10 ;  /* 0x00000016ff2c7819 */ /* 0x000fe2000001160a */
[----:B------:R-:W-:Y:S01]  /*0460*/  IMAD R10, R11, 0x180, RZ ;  /* 0x000001800b0a7824 */ /* 0x000fe200078e02ff */
[----:B------:R-:W-:Y:S01]  /*0470*/  ISETP.GT.U32.AND P0, PT, R0, 0xbf, PT ;  /* 0x000000bf0000780c */ /* 0x000fe20003f04070 */
[----:B------:R-:W-:Y:S01]  /*0480*/  IMAD R5, R5, 0x2ab, RZ ;  /* 0x000002ab05057824 */ /* 0x000fe200078e02ff */
[----:B------:R-:W-:Y:S01]  /*0490*/  SHF.R.U32.HI R3, RZ, 0x10, R3 ;  /* 0x00000010ff037819 */ /* 0x000fe20000011603 */
[----:B------:R-:W-:Y:S01]  /*04a0*/  IMAD R11, R44, 0x1500, R59 ;  /* 0x000015002c0b7824 */ /* 0x000fe200078e023b */
[----:B------:R-:W-:-:S02]  /*04b0*/  LOP3.LUT R10, R10, 0xffff, RZ, 0xc0, !PT ;  /* 0x0000ffff0a0a7812 */ /* 0x000fc400078ec0ff */
[----:B------:R-:W-:Y:S02]  /*04c0*/  PRMT R12, R3, 0x9910, RZ ;  /* 0x00009910030c7816 */ /* 0x000fe400000000ff */
[----:B------:R-:W-:Y:S01]  /*04d0*/  SHF.R.U32.HI R5, RZ, 0x10, R5 ;  /* 0x00000010ff057819 */ /* 0x000fe20000011605 */
[----:B------:R-:W-:Y:S01]  /*04e0*/  IMAD.IADD R16, R10, 0x1, R11 ;  /* 0x000000010a107824 */ /* 0x000fe200078e020b */
[----:B------:R-:W-:Y:S01]  /*04f0*/  LOP3.LUT R3, R13, 0xffff, RZ, 0xc0, !PT ;  /* 0x0000ffff0d037812 */ /* 0x000fe200078ec0ff */
[----:B------:R-:W-:Y:S01]  /*0500*/  IMAD.MOV.U32 R11, RZ, RZ, R12 ;  /* 0x000000ffff0b7224 */ /* 0x000fe200078e000c */
[----:B------:R-:W-:Y:S01]  /*0510*/  PRMT R5, R5, 0x9910, RZ ;  /* 0x0000991005057816 */ /* 0x000fe200000000ff */
[C---:B------:R-:W-:Y:S01]  /*0520*/  VIADD R10, R15.reuse, 0x7 ;  /* 0x000000070f0a7836 */ /* 0x040fe20000000000 */
[----:B------:R-:W-:Y:S01]  /*0530*/  IADD3 R12, PT, PT, R15, 0x6, RZ ;  /* 0x000000060f0c7810 */ /* 0x000fe20007ffe0ff */
[----:B------:R-:W-:Y:S01]  /*0540*/  IMAD R14, R3, 0x2aab, RZ ;  /* 0x00002aab030e7824 */ /* 0x000fe200078e02ff */
[----:B------:R-:W-:Y:S01]  /*0550*/  LOP3.LUT R57, R4, 0x3, RZ, 0xc0, !PT ;  /* 0x0000000304397812 */ /* 0x000fe200078ec0ff */
[----:B------:R-:W-:Y:S01]  /*0560*/  IMAD R3, R11, 0x60, RZ ;  /* 0x000000600b037824 */ /* 0x000fe200078e02ff */
[----:B------:R-:W-:Y:S01]  /*0570*/  LOP3.LUT R13, R10, 0xffff, RZ, 0xc0, !PT ;  /* 0x0000ffff0a0d7812 */ /* 0x000fe200078ec0ff */
[----:B------:R-:W-:Y:S01]  /*0580*/  IMAD R5, R5, 0x60, RZ ;  /* 0x0000006005057824 */ /* 0x000fe200078e02ff */
[----:B------:R-:W-:Y:S01]  /*0590*/  SHF.R.U32.HI R10, RZ, 0x14, R14 ;  /* 0x00000014ff0a7819 */ /* 0x000fe2000001160e */
[----:B------:R-:W-:Y:S01]  /*05a0*/  IMAD.MOV R14, RZ, RZ, -R3 ;  /* 0x000000ffff0e7224 */ /* 0x000fe200078e0a03 */
[----:B------:R-:W-:Y:S01]  /*05b0*/  LOP3.LUT R3, R12, 0xffff, RZ, 0xc0, !PT ;  /* 0x0000ffff0c037812 */ /* 0x000fe200078ec0ff */
[C---:B------:R-:W-:Y:S01]  /*05c0*/  IMAD R6, R57.reuse, 0x60, R6 ;  /* 0x0000006039067824 */ /* 0x040fe200078e0206 */
[----:B------:R-:W-:Y:S01]  /*05d0*/  IADD3 R5, PT, PT, RZ, -R5, RZ ;  /* 0x80000005ff057210 */ /* 0x000fe20007ffe0ff */
[----:B------:R-:W-:Y:S01]  /*05e0*/  IMAD R8, R57, 0x60, R8 ;  /* 0x0000006039087824 */ /* 0x000fe200078e0208 */
[----:B------:R-:W-:Y:S01]  /*05f0*/  PRMT R20, R10, 0x9910, RZ ;  /* 0x000099100a147816 */ /* 0x000fe200000000ff */
[----:B------:R-:W-:Y:S01]  /*0600*/  IMAD R3, R3, 0xaaab, RZ ;  /* 0x0000aaab03037824 */ /* 0x000fe200078e02ff */
[----:B------:R-:W-:Y:S01]  /*0610*/  PRMT R18, R5, 0x7710, RZ ;  /* 0x0000771005127816 */ /* 0x000fe200000000ff */
[----:B------:R-:W-:Y:S01]  /*0620*/  IMAD R5, R13, 0x2aab, RZ ;  /* 0x00002aab0d057824 */ /* 0x000fe200078e02ff */
[----:B------:R-:W-:Y:S01]  /*0630*/  PRMT R10, R14, 0x7710, RZ ;  /* 0x000077100e0a7816 */ /* 0x000fe200000000ff */
[----:B------:R-:W-:Y:S01]  /*0640*/  IMAD.MOV.U32 R14, RZ, RZ, R19 ;  /* 0x000000ffff0e7224 */ /* 0x000fe200078e0013 */
[----:B------:R-:W-:Y:S01]  /*0650*/  SHF.R.U32.HI R3, RZ, 0x16, R3 ;  /* 0x00000016ff037819 */ /* 0x000fe20000011603 */
[----:B------:R-:W-:Y:S01]  /*0660*/  IMAD.MOV.U32 R19, RZ, RZ, R20 ;  /* 0x000000ffff137224 */ /* 0x000fe200078e0014 */
[----:B------:R-:W-:Y:S01]  /*0670*/  SHF.R.U32.HI R5, RZ, 0x14, R5 ;  /* 0x00000014ff057819 */ /* 0x000fe20000011605 */
[----:B------:R-:W-:Y:S01]  /*0680*/  IMAD.IADD R17, R17, 0x1, R18 ;  /* 0x0000000111117824 */ /* 0x000fe200078e0212 */
[----:B------:R-:W-:Y:S01]  /*0690*/  IADD3 R7, PT, PT, R7, R10, RZ ;  /* 0x0000000a07077210 */ /* 0x000fe20007ffe0ff */
[----:B------:R-:W-:Y:S01]  /*06a0*/  IMAD R14, R19, 0x120, R14 ;  /* 0x00000120130e7824 */ /* 0x000fe200078e020e */
[----:B------:R-:W-:Y:S01]  /*06b0*/  LOP3.LUT R10, R0, 0xffff, RZ, 0xc0, !PT ;  /* 0x0000ffff000a7812 */ /* 0x000fe200078ec0ff */
[----:B------:R-:W-:Y:S01]  /*06c0*/  VIADD R20, R59, 0xfffffe80 ;  /* 0xfffffe803b147836 */ /* 0x000fe20000000000 */
[----:B------:R-:W-:-:S02]  /*06d0*/  PRMT R12, R12, 0x9910, RZ ;  /* 0x000099100c0c7816 */ /* 0x000fc400000000ff */
[----:B------:R-:W-:Y:S01]  /*06e0*/  PRMT R13, R3, 0x9910, RZ ;  /* 0x00009910030d7816 */ /* 0x000fe200000000ff */
[----:B------:R-:W-:Y:S01]  /*06f0*/  IMAD R18, R10, 0x2ab, RZ ;  /* 0x000002ab0a127824 */ /* 0x000fe200078e02ff */
[----:B------:R-:W-:Y:S01]  /*0700*/  PRMT R19, R5, 0x9910, RZ ;  /* 0x0000991005137816 */ /* 0x000fe200000000ff */
[C---:B------:R-:W-:Y:S01]  /*0710*/  VIADD R5, R0.reuse, 0x540 ;  /* 0x0000054000057836 */ /* 0x040fe20000000000 */
[C---:B------:R-:W-:Y:S01]  /*0720*/  IADD3 R3, PT, PT, R0.reuse, 0x1e0, RZ ;  /* 0x000001e000037810 */ /* 0x040fe20007ffe0ff */
[----:B------:R-:W-:Y:S01]  /*0730*/  @P1 VIADD R5, R0, 0xffffff40 ;  /* 0xffffff4000051836 */ /* 0x000fe20000000000 */
[----:B------:R-:W-:Y:S01]  /*0740*/  @!P0 IADD3 R20, PT, PT, R59, -0x1680, RZ ;  /* 0xffffe9803b148810 */ /* 0x000fe20007ffe0ff */
[--C-:B------:R-:W-:Y:S01]  /*0750*/  IMAD R13, R13, 0x120, R12.reuse ;  /* 0x000001200d0d7824 */ /* 0x100fe200078e020c */
[----:B------:R-:W-:Y:S01]  /*0760*/  LOP3.LUT R17, R17, 0xffff, RZ, 0xc0, !PT ;  /* 0x0000ffff11117812 */ /* 0x000fe200078ec0ff */
[----:B------:R-:W-:Y:S01]  /*0770*/  IMAD R12, R19, 0x120, R12 ;  /* 0x00000120130c7824 */ /* 0x000fe200078e020c */
[----:B------:R-:W-:Y:S01]  /*0780*/  LOP3.LUT R19, R3, 0xffff, RZ, 0xc0, !PT ;  /* 0x0000ffff03137812 */ /* 0x000fe200078ec0ff */
[----:B------:R-:W-:Y:S01]  /*0790*/  IMAD R39, R57, 0x60, R20 ;  /* 0x0000006039277824 */ /* 0x000fe200078e0214 */
[----:B------:R-:W-:-:S02]  /*07a0*/  LOP3.LUT R5, R5, 0xffff, RZ, 0xc0, !PT ;  /* 0x0000ffff05057812 */ /* 0x000fc400078ec0ff */
[----:B------:R-:W-:Y:S01]  /*07b0*/  SHF.R.U32.HI R3, RZ, 0x10, R18 ;  /* 0x00000010ff037819 */ /* 0x000fe20000011612 */
[----:B------:R-:W-:Y:S01]  /*07c0*/  IMAD R19, R19, 0x2ab, RZ ;  /* 0x000002ab13137824 */ /* 0x000fe200078e02ff */
[----:B------:R-:W-:Y:S01]  /*07d0*/  IADD3 R6, PT, PT, R17, R6, RZ ;  /* 0x0000000611067210 */ /* 0x000fe20007ffe0ff */
[----:B------:R-:W-:Y:S01]  /*07e0*/  IMAD R21, R5, 0xaaab, RZ ;  /* 0x0000aaab05157824 */ /* 0x000fe200078e02ff */
[----:B------:R-:W-:Y:S01]  /*07f0*/  PRMT R22, R3, 0x9910, RZ ;  /* 0x0000991003167816 */ /* 0x000fe200000000ff */
[C---:B------:R-:W-:Y:S01]  /*0800*/  VIADD R5, R15.reuse, 0x4 ;  /* 0x000000040f057836 */ /* 0x040fe20000000000 */
[----:B------:R-:W-:Y:S01]  /*0810*/  SHF.R.U32.HI R3, RZ, 0x10, R19 ;  /* 0x00000010ff037819 */ /* 0x000fe20000011613 */
[----:B------:R-:W-:Y:S01]  /*0820*/  VIADD R18, R15, 0x5 ;  /* 0x000000050f127836 */ /* 0x000fe20000000000 */
[----:B------:R-:W-:Y:S02]  /*0830*/  MOV R19, R22 ;  /* 0x0000001600137202 */ /* 0x000fe40000000f00 */
[----:B------:R-:W-:-:S02]  /*0840*/  PRMT R22, R5, 0x9910, RZ ;  /* 0x0000991005167816 */ /* 0x000fc400000000ff */
[----:B------:R-:W-:Y:S02]  /*0850*/  LOP3.LUT R5, R18, 0xffff, RZ, 0xc0, !PT ;  /* 0x0000ffff12057812 */ /* 0x000fe400078ec0ff */
[----:B------:R-:W-:Y:S01]  /*0860*/  SHF.R.U32.HI R18, RZ, 0x16, R21 ;  /* 0x00000016ff127819 */ /* 0x000fe20000011615 */
[----:B------:R-:W-:Y:S01]  /*0870*/  IMAD.MOV.U32 R21, RZ, RZ, R22 ;  /* 0x000000ffff157224 */ /* 0x000fe200078e0016 */
[----:B------:R-:W-:Y:S01]  /*0880*/  PRMT R20, R3, 0x9910, RZ ;  /* 0x0000991003147816 */ /* 0x000fe200000000ff */
[----:B------:R-:W-:Y:S01]  /*0890*/  IMAD R22, R5, 0x2aab, RZ ;  /* 0x00002aab05167824 */ /* 0x000fe200078e02ff */
[----:B------:R-:W-:Y:S01]  /*08a0*/  PRMT R18, R18, 0x9910, RZ ;  /* 0x0000991012127816 */ /* 0x000fe200000000ff */
[----:B------:R-:W-:Y:S01]  /*08b0*/  IMAD R5, R19, 0x60, RZ ;  /* 0x0000006013057824 */ /* 0x000fe200078e02ff */
[----:B------:R-:W-:Y:S01]  /*08c0*/  LOP3.LUT R7, R7, 0xffff, RZ, 0xc0, !PT ;  /* 0x0000ffff07077812 */ /* 0x000fe200078ec0ff */
[----:B------:R-:W-:Y:S01]  /*08d0*/  IMAD R3, R19, 0x180, RZ ;  /* 0x0000018013037824 */ /* 0x000fe200078e02ff */
[----:B------:R-:W-:Y:S01]  /*08e0*/  SHF.R.U32.HI R19, RZ, 0x14, R22 ;  /* 0x00000014ff137819 */ /* 0x000fe20000011616 */
[----:B------:R-:W-:Y:S01]  /*08f0*/  IMAD.MOV R23, RZ, RZ, -R5 ;  /* 0x000000ffff177224 */ /* 0x000fe200078e0a05 */
[----:B------:R-:W-:Y:S01]  /*0900*/  MOV R22, R18 ;  /* 0x0000001200167202 */ /* 0x000fe20000000f00 */
[----:B------:R-:W-:Y:S01]  /*0910*/  IMAD R5, R20, 0x180, RZ ;  /* 0x0000018014057824 */ /* 0x000fe200078e02ff */
[----:B------:R-:W-:-:S02]  /*0920*/  LOP3.LUT R18, R3, 0xffff, RZ, 0xc0, !PT ;  /* 0x0000ffff03127812 */ /* 0x000fc400078ec0ff */
[----:B------:R-:W-:Y:S02]  /*0930*/  PRMT R3, R23, 0x7710, RZ ;  /* 0x0000771017037816 */ /* 0x000fe400000000ff */
[----:B------:R-:W-:Y:S01]  /*0940*/  LOP3.LUT R20, R5, 0xffff, RZ, 0xc0, !PT ;  /* 0x0000ffff05147812 */ /* 0x000fe200078ec0ff */
[----:B------:R-:W-:Y:S01]  /*0950*/  IMAD R5, R22, 0x180, RZ ;  /* 0x0000018016057824 */ /* 0x000fe200078e02ff */
[----:B------:R-:W-:Y:S01]  /*0960*/  PRMT R26, R19, 0x9910, RZ ;  /* 0x00009910131a7816 */ /* 0x000fe200000000ff */
[----:B------:R-:W-:Y:S01]  /*0970*/  IMAD.IADD R3, R3, 0x1, R0 ;  /* 0x0000000103037824 */ /* 0x000fe200078e0200 */
[C---:B------:R-:W-:Y:S01]  /*0980*/  IADD3 R20, PT, PT, R59.reuse, R20, RZ ;  /* 0x000000143b147210 */ /* 0x040fe20007ffe0ff */
[----:B------:R-:W-:Y:S01]  /*0990*/  IMAD.IADD R24, R59, 0x1, R18 ;  /* 0x000000013b187824 */ /* 0x000fe200078e0212 */
[----:B------:R-:W-:Y:S01]  /*09a0*/  LOP3.LUT R18, R5, 0xffff, RZ, 0xc0, !PT ;  /* 0x0000ffff05127812 */ /* 0x000fe200078ec0ff */
[----:B------:R-:W-:Y:S01]  /*09b0*/  IMAD R22, R57, 0x60, R16 ;  /* 0x0000006039167824 */ /* 0x000fe200078e0210 */
[----:B------:R-:W-:Y:S01]  /*09c0*/  LOP3.LUT R3, R3, 0xffff, RZ, 0xc0, !PT ;  /* 0x0000ffff03037812 */ /* 0x000fe200078ec0ff */
[C---:B------:R-:W-:Y:S01]  /*09d0*/  IMAD R20, R57.reuse, 0x60, R20 ;  /* 0x0000006039147824 */ /* 0x040fe200078e0214 */
[----:B------:R-:W-:Y:S01]  /*09e0*/  SHF.R.U32.HI R58, RZ, 0x1, R4 ;  /* 0x00000001ff3a7819 */ /* 0x000fe20000011604 */
[----:B------:R-:W-:Y:S01]  /*09f0*/  IMAD R24, R57, 0x60, R24 ;  /* 0x0000006039187824 */ /* 0x000fe200078e0218 */
[C---:B------:R-:W-:Y:S01]  /*0a00*/  IADD3 R39, PT, PT, R3.reuse, R39, R18 ;  /* 0x0000002703277210 */ /* 0x040fe20007ffe012 */
[C---:B------:R-:W-:Y:S01]  /*0a10*/  IMAD.IADD R42, R3.reuse, 0x1, R20 ;  /* 0x00000001032a7824 */ /* 0x040fe200078e0214 */
[C---:B------:R-:W-:Y:S01]  /*0a20*/  IADD3 R20, PT, PT, R0.reuse, 0x100, RZ ;  /* 0x0000010000147810 */ /* 0x040fe20007ffe0ff */
[----:B------:R-:W-:Y:S01]  /*0a30*/  VIADD R18, R0, 0x460 ;  /* 0x0000046000127836 */ /* 0x000fe20000000000 */
[----:B------:R-:W-:Y:S01]  /*0a40*/  LOP3.LUT R58, R58, 0x3ffffffe, RZ, 0xc0, !PT ;  /* 0x3ffffffe3a3a7812 */ /* 0x000fe200078ec0ff */
[----:B------:R-:W-:Y:S01]  /*0a50*/  IMAD.IADD R5, R3, 0x1, R22 ;  /* 0x0000000103057824 */ /* 0x000fe200078e0216 */
[----:B------:R-:W-:Y:S01]  /*0a60*/  LOP3.LUT R22, R20, 0xffff, RZ, 0xc0, !PT ;  /* 0x0000ffff14167812 */ /* 0x000fe200078ec0ff */
[----:B------:R-:W-:Y:S01]  /*0a70*/  VIADD R19, R0, 0x1c0 ;  /* 0x000001c000137836 */ /* 0x000fe20000000000 */
[----:B------:R-:W-:Y:S01]  /*0a80*/  IADD3 R3, PT, PT, R24, -0x1680, R3 ;  /* 0xffffe98018037810 */ /* 0x000fe20007ffe003 */
[----:B------:R-:W-:Y:S01]  /*0a90*/  IMAD R16, R26, 0x120, R21 ;  /* 0x000001201a107824 */ /* 0x000fe200078e0215 */
[----:B------:R-:W-:Y:S01]  /*0aa0*/  LOP3.LUT R21, R18, 0xffff, RZ, 0xc0, !PT ;  /* 0x0000ffff12157812 */ /* 0x000fe200078ec0ff */
[----:B------:R-:W-:Y:S01]  /*0ab0*/  IMAD R24, R22, 0x2ab, RZ ;  /* 0x000002ab16187824 */ /* 0x000fe200078e02ff */
[----:B------:R-:W-:Y:S01]  /*0ac0*/  LOP3.LUT R20, R19, 0xffff, RZ, 0xc0, !PT ;  /* 0x0000ffff13147812 */ /* 0x000fe200078ec0ff */
[C---:B------:R-:W-:Y:S01]  /*0ad0*/  VIADD R19, R0.reuse, 0x380 ;  /* 0x0000038000137836 */ /* 0x040fe20000000000 */
[----:B------:R-:W-:Y:S01]  /*0ae0*/  IADD3 R18, PT, PT, R0, 0xe0, RZ ;  /* 0x000000e000127810 */ /* 0x000fe20007ffe0ff */
[----:B------:R-:W-:Y:S01]  /*0af0*/  IMAD R21, R21, 0xaab, RZ ;  /* 0x00000aab15157824 */ /* 0x000fe200078e02ff */
[----:B------:R-:W-:Y:S01]  /*0b00*/  LOP3.LUT R14, R14, 0xffff, RZ, 0xc0, !PT ;  /* 0x0000ffff0e0e7812 */ /* 0x000fe200078ec0ff */
[----:B------:R-:W-:Y:S01]  /*0b10*/  IMAD R22, R20, 0x2ab, RZ ;  /* 0x000002ab14167824 */ /* 0x000fe200078e02ff */
[----:B------:R-:W-:Y:S01]  /*0b20*/  LOP3.LUT R18, R18, 0xffff, RZ, 0xc0, !PT ;  /* 0x0000ffff12127812 */ /* 0x000fe200078ec0ff */
[C---:B------:R-:W-:Y:S01]  /*0b30*/  IMAD.IADD R45, R58.reuse, 0x1, R45 ;  /* 0x000000013a2d7824 */ /* 0x040fe200078e022d */
[----:B------:R-:W-:Y:S01]  /*0b40*/  SHF.R.U32.HI R20, RZ, 0x10, R24 ;  /* 0x00000010ff147819 */ /* 0x000fe20000011618 */
[----:B------:R-:W-:Y:S01]  /*0b50*/  IMAD.IADD R44, R58, 0x1, R44 ;  /* 0x000000013a2c7824 */ /* 0x000fe200078e022c */
[----:B------:R-:W-:Y:S01]  /*0b60*/  LOP3.LUT R23, R19, 0xffff, RZ, 0xc0, !PT ;  /* 0x0000ffff13177812 */ /* 0x000fe200078ec0ff */
[----:B------:R-:W-:Y:S01]  /*0b70*/  IMAD R50, R57, 0x60, R14 ;  /* 0x0000006039327824 */ /* 0x000fe200078e020e */
[----:B------:R-:W-:Y:S01]  /*0b80*/  SHF.R.U32.HI R19, RZ, 0x12, R21 ;  /* 0x00000012ff137819 */ /* 0x000fe20000011615 */
[----:B------:R-:W-:Y:S01]  /*0b90*/  IMAD R21, R18, 0x2ab, RZ ;  /* 0x000002ab12157824 */ /* 0x000fe200078e02ff */
[----:B------:R-:W-:-:S02]  /*0ba0*/  PRMT R24, R20, 0x9910, RZ ;  /* 0x0000991014187816 */ /* 0x000fc400000000ff */
[----:B------:R-:W-:Y:S02]  /*0bb0*/  SHF.R.U32.HI R18, RZ, 0x10, R22 ;  /* 0x00000010ff127819 */ /* 0x000fe40000011616 */
[----:B------:R-:W-:Y:S01]  /*0bc0*/  PRMT R20, R19, 0x9910, RZ ;  /* 0x0000991013147816 */ /* 0x000fe200000000ff */
[----:B------:R-:W-:Y:S01]  /*0bd0*/  IMAD R19, R23, 0x2ab, RZ ;  /* 0x000002ab17137824 */ /* 0x000fe200078e02ff */
[----:B------:R-:W-:Y:S01]  /*0be0*/  PRMT R22, R18, 0x9910, RZ ;  /* 0x0000991012167816 */ /* 0x000fe200000000ff */
[----:B------:R-:W-:Y:S01]  /*0bf0*/  IMAD.MOV.U32 R23, RZ, RZ, R24 ;  /* 0x000000ffff177224 */ /* 0x000fe200078e0018 */
[----:B------:R-:W-:Y:S01]  /*0c00*/  SHF.R.U32.HI R18, RZ, 0x10, R21 ;  /* 0x00000010ff127819 */ /* 0x000fe20000011615 */
[----:B------:R-:W-:Y:S01]  /*0c10*/  IMAD R20, R20, 0x180, RZ ;  /* 0x0000018014147824 */ /* 0x000fe200078e02ff */
[----:B------:R-:W-:Y:S01]  /*0c20*/  SHF.R.U32.HI R19, RZ, 0x10, R19 ;  /* 0x00000010ff137819 */ /* 0x000fe20000011613 */
[----:B------:R-:W-:Y:S01]  /*0c30*/  IMAD R21, R23, 0x180, RZ ;  /* 0x0000018017157824 */ /* 0x000fe200078e02ff */
[----:B------:R-:W-:Y:S01]  /*0c40*/  PRMT R23, R18, 0x9910, RZ ;  /* 0x0000991012177816 */ /* 0x000fe200000000ff */
[----:B------:R-:W-:Y:S01]  /*0c50*/  IMAD R18, R22, 0x180, RZ ;  /* 0x0000018016127824 */ /* 0x000fe200078e02ff */
[----:B------:R-:W-:-:S02]  /*0c60*/  LOP3.LUT R20, R20, 0xffff, RZ, 0xc0, !PT ;  /* 0x0000ffff14147812 */ /* 0x000fc400078ec0ff */
[----:B------:R-:W-:Y:S02]  /*0c70*/  LOP3.LUT R22, R21, 0xffff, RZ, 0xc0, !PT ;  /* 0x0000ffff15167812 */ /* 0x000fe400078ec0ff */
[----:B------:R-:W-:Y:S01]  /*0c80*/  LOP3.LUT R18, R18, 0xffff, RZ, 0xc0, !PT ;  /* 0x0000ffff12127812 */ /* 0x000fe200078ec0ff */
[----:B------:R-:W-:Y:S01]  /*0c90*/  IMAD.IADD R20, R59, 0x1, R20 ;  /* 0x000000013b147824 */ /* 0x000fe200078e0214 */
[----:B------:R-:W-:Y:S01]  /*0ca0*/  PRMT R19, R19, 0x9910, RZ ;  /* 0x0000991013137816 */ /* 0x000fe200000000ff */
[C---:B------:R-:W-:Y:S01]  /*0cb0*/  IMAD.IADD R22, R59.reuse, 0x1, R22 ;  /* 0x000000013b167824 */ /* 0x040fe200078e0216 */
[----:B------:R-:W-:Y:S01]  /*0cc0*/  MOV R21, R23 ;  /* 0x0000001700157202 */ /* 0x000fe20000000f00 */
[----:B------:R-:W-:Y:S01]  /*0cd0*/  IMAD.IADD R18, R59, 0x1, R18 ;  /* 0x000000013b127824 */ /* 0x000fe200078e0212 */
[----:B------:R-:W-:Y:S01]  /*0ce0*/  MOV R23, R19 ;  /* 0x0000001300177202 */ /* 0x000fe20000000f00 */
[----:B------:R-:W-:Y:S01]  /*0cf0*/  IMAD R20, R57, 0x60, R20 ;  /* 0x0000006039147824 */ /* 0x000fe200078e0214 */
[----:B------:R-:W-:Y:S01]  /*0d00*/  LOP3.LUT R48, R13, 0xffff, RZ, 0xc0, !PT ;  /* 0x0000ffff0d307812 */ /* 0x000fe200078ec0ff */
[----:B------:R-:W-:Y:S01]  /*0d10*/  IMAD R36, R57, 0x60, R18 ;  /* 0x0000006039247824 */ /* 0x000fe200078e0212 */
[----:B------:R-:W-:Y:S01]  /*0d20*/  LOP3.LUT R12, R12, 0xffff, RZ, 0xc0, !PT ;  /* 0x0000ffff0c0c7812 */ /* 0x000fe200078ec0ff */
[----:B------:R-:W-:Y:S01]  /*0d30*/  IMAD R19, R11, 0x180, RZ ;  /* 0x000001800b137824 */ /* 0x000fe200078e02ff */
[--C-:B------:R-:W-:Y:S01]  /*0d40*/  IADD3 R38, PT, PT, R20, -0x1680, R17.reuse ;  /* 0xffffe98014267810 */ /* 0x100fe20007ffe011 */
[----:B------:R-:W-:Y:S01]  /*0d50*/  IMAD R22, R57, 0x60, R22 ;  /* 0x0000006039167824 */ /* 0x000fe200078e0216 */
[----:B------:R-:W-:Y:S01]  /*0d60*/  IADD3 R36, PT, PT, R36, -0x1680, R17 ;  /* 0xffffe98024247810 */ /* 0x000fe20007ffe011 */
[----:B------:R-:W-:Y:S01]  /*0d70*/  IMAD R11, R21, 0x180, RZ ;  /* 0x00000180150b7824 */ /* 0x000fe200078e02ff */
[----:B------:R-:W-:Y:S01]  /*0d80*/  LOP3.LUT R20, R19, 0xffff, RZ, 0xc0, !PT ;  /* 0x0000ffff13147812 */ /* 0x000fe200078ec0ff */
[----:B------:R-:W-:Y:S01]  /*0d90*/  IMAD.IADD R41, R17, 0x1, R22 ;  /* 0x0000000111297824 */ /* 0x000fe200078e0216 */
[----:B------:R-:W-:Y:S01]  /*0da0*/  LOP3.LUT R16, R16, 0xffff, RZ, 0xc0, !PT ;  /* 0x0000ffff10107812 */ /* 0x000fe200078ec0ff */
[----:B------:R-:W-:Y:S01]  /*0db0*/  IMAD R17, R10, 0x493, RZ ;  /* 0x000004930a117824 */ /* 0x000fe200078e02ff */
[----:B------:R-:W-:Y:S01]  /*0dc0*/  LOP3.LUT R10, R11, 0xffff, RZ, 0xc0, !PT ;  /* 0x0000ffff0b0a7812 */ /* 0x000fe200078ec0ff */
[----:B------:R-:W-:Y:S01]  /*0dd0*/  IMAD R18, R23, 0x180, RZ ;  /* 0x0000018017127824 */ /* 0x000fe200078e02ff */
[----:B------:R-:W-:Y:S01]  /*0de0*/  IADD3 R46, PT, PT, R58, R46, RZ ;  /* 0x0000002e3a2e7210 */ /* 0x000fe20007ffe0ff */
[C---:B------:R-:W-:Y:S01]  /*0df0*/  IMAD.IADD R20, R59.reuse, 0x1, R20 ;  /* 0x000000013b147824 */ /* 0x040fe200078e0214 */
[----:B------:R-:W-:Y:S01]  /*0e00*/  IADD3 R22, PT, PT, R59, R10, RZ ;  /* 0x0000000a3b167210 */ /* 0x000fe20007ffe0ff */
[C---:B------:R-:W-:Y:S01]  /*0e10*/  IMAD R48, R57.reuse, 0x60, R48 ;  /* 0x0000006039307824 */ /* 0x040fe200078e0230 */
[----:B------:R-:W-:Y:S01]  /*0e20*/  SHF.R.U32.HI R10, RZ, 0x11, R17 ;  /* 0x00000011ff0a7819 */ /* 0x000fe20000011611 */
[C---:B------:R-:W-:Y:S01]  /*0e30*/  IMAD R20, R57.reuse, 0x60, R20 ;  /* 0x0000006039147824 */ /* 0x040fe200078e0214 */
[----:B------:R-:W-:Y:S01]  /*0e40*/  LOP3.LUT R18, R18, 0xffff, RZ, 0xc0, !PT ;  /* 0x0000ffff12127812 */ /* 0x000fe200078ec0ff */
[----:B------:R-:W-:Y:S01]  /*0e50*/  IMAD R22, R57, 0x60, R22 ;  /* 0x0000006039167824 */ /* 0x000fe200078e0216 */
[----:B------:R-:W-:Y:S01]  /*0e60*/  PRMT R17, R10, 0x9910, RZ ;  /* 0x000099100a117816 */ /* 0x000fe200000000ff */
[----:B------:R-:W-:-:S02]  /*0e70*/  IMAD.IADD R40, R7, 0x1, R20 ;  /* 0x0000000107287824 */ /* 0x000fc400078e0214 */
[----:B------:R-:W-:Y:S02]  /*0e80*/  HFMA2 R10, -RZ, RZ, 0, 0 ;  /* 0x00000000ff0a7431 */ /* 0x000fe400000001ff */
[----:B------:R-:W-:Y:S01]  /*0e90*/  IMAD.IADD R18, R59, 0x1, R18 ;  /* 0x000000013b127824 */ /* 0x000fe200078e0212 */
[--C-:B------:R-:W-:Y:S01]  /*0ea0*/  IADD3 R11, PT, PT, R22, -0x1680, R7.reuse ;  /* 0xffffe980160b7810 */ /* 0x100fe20007ffe007 */
[----:B------:R-:W-:Y:S02]  /*0eb0*/  IMAD R17, R17, 0xc0, RZ ;  /* 0x000000c011117824 */ /* 0x000fe400078e02ff */
[----:B------:R-:W-:Y:S02]  /*0ec0*/  IMAD R18, R57, 0x60, R18 ;  /* 0x0000006039127824 */ /* 0x000fe400078e0212 */
[----:B------:R-:W-:Y:S01]  /*0ed0*/  VIADD R20, R15, 0x10 ;  /* 0x000000100f147836 */ /* 0x000fe20000000000 */
[----:B------:R-:W-:Y:S01]  /*0ee0*/  LOP3.LUT R19, R17, 0xffff, RZ, 0xc0, !PT ;  /* 0x0000ffff11137812 */ /* 0x000fe200078ec0ff */
[----:B------:R-:W-:Y:S01]  /*0ef0*/  VIADD R17, R0, 0x560 ;  /* 0x0000056000117836 */ /* 0x000fe20000000000 */
[----:B------:R-:W-:Y:S01]  /*0f00*/  IADD3 R37, PT, PT, R18, -0x1680, R7 ;  /* 0xffffe98012257810 */ /* 0x000fe20007ffe007 */
[----:B------:R-:W-:Y:S01]  /*0f10*/  IMAD.IADD R7, R7, 0x1, R8 ;  /* 0x0000000107077824 */ /* 0x000fe200078e0208 */
[----:B------:R-:W-:Y:S01]  /*0f20*/  LOP3.LUT R20, R20, 0xffff, RZ, 0xc0, !PT ;  /* 0x0000ffff14147812 */ /* 0x000fe200078ec0ff */
[----:B------:R-:W-:Y:S01]  /*0f30*/  IMAD R4, R0, 0xc, R19 ;  /* 0x0000000c00047824 */ /* 0x000fe200078e0213 */
[----:B------:R-:W-:Y:S01]  /*0f40*/  LOP3.LUT R18, R17, 0xffff, RZ, 0xc0, !PT ;  /* 0x0000ffff11127812 */ /* 0x000fe200078ec0ff */
[----:B------:R-:W-:Y:S01]  /*0f50*/  IMAD.MOV.U32 R8, RZ, RZ, RZ ;  /* 0x000000ffff087224 */ /* 0x000fe200078e00ff */
[----:B------:R-:W-:Y:S01]  /*0f60*/  SEL R17, RZ, 0x1, !P0 ;  /* 0x00000001ff117807 */ /* 0x000fe20004000000 */
[----:B------:R-:W-:Y:S01]  /*0f70*/  IMAD R20, R20, 0x2aab, RZ ;  /* 0x00002aab14147824 */ /* 0x000fe200078e02ff */
[----:B------:R-:W-:Y:S01]  /*0f80*/  LEA R51, R4, R9, 0x2 ;  /* 0x0000000904337211 */ /* 0x000fe200078e10ff */
[----:B------:R-:W-:Y:S01]  /*0f90*/  IMAD R18, R18, 0xaab, RZ ;  /* 0x00000aab12127824 */ /* 0x000fe200078e02ff */
[----:B------:R-:W-:Y:S01]  /*0fa0*/  LOP3.LUT R4, R58, R17, RZ, 0xfc, !PT ;  /* 0x000000113a047212 */ /* 0x000fe200078efcff */
[----:B------:R-:W-:Y:S01]  /*0fb0*/  IMAD.MOV.U32 R9, RZ, RZ, R58 ;  /* 0x000000ffff097224 */ /* 0x000fe200078e003a */
[----:B------:R-:W-:Y:S01]  /*0fc0*/  IADD3 R19, PT, PT, R15, 0xf, RZ ;  /* 0x0000000f0f137810 */ /* 0x000fe20007ffe0ff */
[----:B------:R-:W-:Y:S01]  /*0fd0*/  IMAD R49, R57, 0x60, R12 ;  /* 0x0000006039317824 */ /* 0x000fe200078e020c */
[----:B------:R-:W-:Y:S01]  /*0fe0*/  SHF.R.U32.HI R17, RZ, 0x12, R18 ;  /* 0x00000012ff117819 */ /* 0x000fe20000011612 */
[----:B------:R-:W-:Y:S01]  /*0ff0*/  VIADD R18, R15, 0xe ;  /* 0x0000000e0f127836 */ /* 0x000fe20000000000 */
[----:B------:R-:W-:Y:S01]  /*1000*/  LOP3.LUT R19, R19, 0xffff, RZ, 0xc0, !PT ;  /* 0x0000ffff13137812 */ /* 0x000fe200078ec0ff */
[----:B------:R-:W-:Y:S01]  /*1010*/  VIADD R15, R15, 0x11 ;  /* 0x000000110f0f7836 */ /* 0x000fe20000000000 */
[----:B------:R-:W-:Y:S01]  /*1020*/  PRMT R17, R17, 0x9910, RZ ;  /* 0x0000991011117816 */ /* 0x000fe200000000ff */
[----:B------:R-:W-:Y:S01]  /*1030*/  IMAD R47, R57, 0x60, R16 ;  /* 0x00000060392f7824 */ /* 0x000fe200078e0210 */
[----:B------:R-:W-:Y:S01]  /*1040*/  LOP3.LUT R18, R18, 0xffff, RZ, 0xc0, !PT ;  /* 0x0000ffff12127812 */ /* 0x000fe200078ec0ff */
[----:B------:R-:W-:Y:S01]  /*1050*/  IMAD R19, R19, 0x2aab, RZ ;  /* 0x00002aab13137824 */ /* 0x000fe200078e02ff */
[----:B------:R-:W-:Y:S01]  /*1060*/  LOP3.LUT R21, R15, 0xffff, RZ, 0xc0, !PT ;  /* 0x0000ffff0f157812 */ /* 0x000fe200078ec0ff */
[----:B------:R-:W-:Y:S01]  /*1070*/  IMAD R15, R17, 0x180, RZ ;  /* 0x00000180110f7824 */ /* 0x000fe200078e02ff */
[----:B------:R-:W-:Y:S01]  /*1080*/  SHF.R.U32.HI R53, RZ, 0x14, R20 ;  /* 0x00000014ff357819 */ /* 0x000fe20000011614 */
[----:B------:R-:W-:Y:S01]  /*1090*/  IMAD R18, R18, 0x2aab, RZ ;  /* 0x00002aab12127824 */ /* 0x000fe200078e02ff */
[----:B------:R-:W-:Y:S01]  /*10a0*/  SHF.R.U32.HI R54, RZ, 0x14, R19 ;  /* 0x00000014ff367819 */ /* 0x000fe20000011613 */
[----:B------:R-:W-:Y:S01]  /*10b0*/  IMAD R21, R21, 0x2aab, RZ ;  /* 0x00002aab15157824 */ /* 0x000fe200078e02ff */
[----:B------:R-:W-:-:S02]  /*10c0*/  LOP3.LUT R15, R15, 0xffff, RZ, 0xc0, !PT ;  /* 0x0000ffff0f0f7812 */ /* 0x000fc400078ec0ff */
[----:B------:R-:W-:Y:S02]  /*10d0*/  SHF.R.U32.HI R55, RZ, 0x14, R18 ;  /* 0x00000014ff377819 */ /* 0x000fe40000011612 */
[----:B------:R-:W-:Y:S02]  /*10e0*/  IADD3 R18, PT, PT, R15, R0, R59 ;  /* 0x000000000f127210 */ /* 0x000fe40007ffe03b */
[----:B------:R-:W-:-:S03]  /*10f0*/  SHF.R.U32.HI R52, RZ, 0x14, R21 ;  /* 0x00000014ff347819 */ /* 0x000fc60000011615 */
[----:B----4-:R-:W-:-:S07]  /*1100*/  IMAD R43, R57, 0x60, R18 ;  /* 0x00000060392b7824 */ /* 0x010fce00078e0212 */
.L_x_6:
[----:B------:R-:W0:Y:S01]  /*1110*/  LDC.64 R12, c[0x0][0x380] ;  /* 0x0000e000ff0c7b82 */ /* 0x000e220000000a00 */
[----:B------:R-:W-:Y:S01]  /*1120*/  ISETP.GT.U32.AND P4, PT, R44, 0xe, PT ;  /* 0x0000000e2c00780c */ /* 0x000fe20003f84070 */
[----:B------:R-:W-:Y:S01]  /*1130*/  UIADD3 UR5, UPT, UPT, UR4, -0x1, URZ ;  /* 0xffffffff04057890 */ /* 0x000fe2000fffe0ff */
[----:B------:R-:W-:Y:S02]  /*1140*/  ISETP.GT.U32.AND P1, PT, R46, 0xe, PT ;  /* 0x0000000e2e00780c */ /* 0x000fe40003f24070 */
[----:B------:R-:W-:Y:S02]  /*1150*/  ISETP.GT.U32.AND P2, PT, R45, 0xe, PT ;  /* 0x0000000e2d00780c */ /* 0x000fe40003f44070 */
[----:B------:R-:W-:Y:S02]  /*1160*/  CS2R R26, SRZ ;  /* 0x00000000001a7805 */ /* 0x000fe4000001ff00 */
[----:B------:R-:W-:Y:S02]  /*1170*/  CS2R R24, SRZ ;  /* 0x0000000000187805 */ /* 0x000fe4000001ff00 */
[----:B------:R-:W-:Y:S01]  /*1180*/  LOP3.LUT P3, RZ, R58, UR5, RZ, 0xfc, !PT ;  /* 0x000000053aff7c12 */ /* 0x000fe2000f86fcff */
[----:B------:R-:W-:Y:S01]  /*1190*/  IMAD.MOV.U32 R31, RZ, RZ, RZ ;  /* 0x000000ffff1f7224 */ /* 0x000fe200078e00ff */
[----:B------:R-:W-:Y:S01]  /*11a0*/  MOV R33, RZ ;  /* 0x000000ff00217202 */ /* 0x000fe20000000f00 */
[----:B------:R-:W-:Y:S01]  /*11b0*/  VIADD R9, R9, 0x1 ;  /* 0x0000000109097836 */ /* 0x000fe20000000000 */
[----:B------:R-:W-:Y:S01]  /*11c0*/  ISETP.LT.U32.OR P0, PT, R0, 0x60, !P3 ;  /* 0x000000600000780c */ /* 0x000fe20005f01470 */
[----:B------:R-:W-:Y:S01]  /*11d0*/  @!P4 VIADD R15, R5, 0xffffe980 ;  /* 0xffffe980050fc836 */ /* 0x000fe20000000000 */
[----:B------:R-:W-:-:S03]  /*11e0*/  @!P1 IADD3 R19, PT, PT, R7, -0x1680, RZ ;  /* 0xffffe98007139810 */ /* 0x000fc60007ffe0ff */
[----:B0-----:R-:W-:-:S04]  /*11f0*/  @!P4 IMAD.WIDE.U32 R14, R15, 0x4, R12 ;  /* 0x000000040f0ec825 */ /* 0x001fc800078e000c */
[--C-:B------:R-:W-:Y:S01]  /*1200*/  @!P1 IMAD.WIDE.U32 R18, R19, 0x4, R12.reuse ;  /* 0x0000000413129825 */ /* 0x100fe200078e000c */
[----:B------:R-:W2:Y:S01]  /*1210*/  @!P4 LDG.E.CONSTANT R27, desc[UR6][R14.64] ;  /* 0x000000060e1bc981 */ /* 0x000ea2000c1e9900 */
[C---:B------:R-:W-:Y:S02]  /*1220*/  ISETP.GE.U32.AND P4, PT, R0.reuse, 0xc0, PT ;  /* 0x000000c00000780c */ /* 0x040fe40003f86070 */
[--C-:B------:R-:W-:Y:S01]  /*1230*/  IMAD.WIDE R20, R3, 0x4, R12.reuse ;  /* 0x0000000403147825 */ /* 0x100fe200078e020c */
[----:B------:R0:W3:Y:S01]  /*1240*/  @!P1 LDG.E.CONSTANT R31, desc[UR6][R18.64] ;  /* 0x00000006121f9981 */ /* 0x0000e2000c1e9900 */
[----:B------:R-:W-:Y:S02]  /*1250*/  ISETP.GT.U32.AND P1, PT, R0, 0xbf, PT ;  /* 0x000000bf0000780c */ /* 0x000fe40003f24070 */
[----:B------:R-:W-:Y:S01]  /*1260*/  @!P2 VIADD R17, R6, 0xffffe980 ;  /* 0xffffe9800611a836 */ /* 0x000fe20000000000 */
[----:B------:R-:W-:Y:S01]  /*1270*/  MOV R29, RZ ;  /* 0x000000ff001d7202 */ /* 0x000fe20000000f00 */
[----:B------:R-:W4:Y:S02]  /*1280*/  @!P0 LDG.E.CONSTANT R25, desc[UR6][R20.64] ;  /* 0x0000000614198981 */ /* 0x000f24000c1e9900 */
[----:B------:R-:W-:Y:S01]  /*1290*/  @!P2 IMAD.WIDE.U32 R16, R17, 0x4, R12 ;  /* 0x000000041110a825 */ /* 0x000fe200078e000c */
[----:B------:R-:W-:Y:S01]  /*12a0*/  ISETP.GT.U32.AND P0, PT, R9, 0xe, PT ;  /* 0x0000000e0900780c */ /* 0x000fe20003f04070 */
[----:B------:R1:W5:Y:S01]  /*12b0*/  @P3 LDG.E.CONSTANT R33, desc[UR6][R20.64+0x2a00] ;  /* 0x002a000614213981 */ /* 0x000362000c1e9900 */
[----:B0-----:R-:W-:Y:S01]  /*12c0*/  SEL R19, RZ, 0x1, !P1 ;  /* 0x00000001ff137807 */ /* 0x001fe20004800000 */
[C---:B------:R-:W-:Y:S01]  /*12d0*/  VIADD R14, R0.reuse, 0x540 ;  /* 0x00000540000e7836 */ /* 0x040fe20000000000 */
[----:B------:R-:W-:Y:S01]  /*12e0*/  @P4 IADD3 R14, PT, PT, R0, -0xc0, RZ ;  /* 0xffffff40000e4810 */ /* 0x000fe20007ffe0ff */
[----:B------:R0:W5:Y:S01]  /*12f0*/  @!P2 LDG.E.CONSTANT R29, desc[UR6][R16.64] ;  /* 0x00000006101da981 */ /* 0x000162000c1e9900 */
[----:B------:R-:W-:-:S02]  /*1300*/  LOP3.LUT R19, R58, R19, RZ, 0xfc, !PT ;  /* 0x000000133a137212 */ /* 0x000fc400078efcff */
[----:B------:R-:W-:Y:S01]  /*1310*/  ISETP.LT.U32.OR P2, PT, R0, 0x40, P0 ;  /* 0x000000400000780c */ /* 0x000fe20000741470 */
[----:B------:R-:W-:Y:S01]  /*1320*/  IMAD.MOV.U32 R73, RZ, RZ, RZ ;  /* 0x000000ffff497224 */ /* 0x000fe200078e00ff */
[----:B------:R-:W-:Y:S01]  /*1330*/  LOP3.LUT P1, RZ, R19, UR5, RZ, 0xfc, !PT ;  /* 0x0000000513ff7c12 */ /* 0x000fe2000f82fcff */
[----:B------:R-:W-:Y:S01]  /*1340*/  VIADD R18, R14, 0xfffffa60 ;  /* 0xfffffa600e127836 */ /* 0x000fe20000000000 */
[----:B------:R-:W-:Y:S01]  /*1350*/  MOV R35, RZ ;  /* 0x000000ff00237202 */ /* 0x000fe20000000f00 */
[----:B------:R-:W-:Y:S01]  /*1360*/  IMAD.MOV.U32 R75, RZ, RZ, RZ ;  /* 0x000000ffff4b7224 */ /* 0x000fe200078e00ff */
[----:B------:R-:W-:Y:S01]  /*1370*/  ISETP.GT.U32.OR P1, PT, R4, 0xe, !P1 ;  /* 0x0000000e0400780c */ /* 0x000fe20004f24470 */
[----:B-1----:R-:W-:Y:S01]  /*1380*/  @!P0 VIADD R21, R41, 0xfffffe80 ;  /* 0xfffffe8029158836 */ /* 0x002fe20000000000 */
[----:B------:R-:W-:Y:S01]  /*1390*/  MOV R77, RZ ;  /* 0x000000ff004d7202 */ /* 0x000fe20000000f00 */
[----:B------:R-:W-:Y:S01]  /*13a0*/  BAR.SYNC.DEFER_BLOCKING 0x0 ;  /* 0x0000000000007b1d */ /* 0x000fe20000010000 */
[----:B------:R-:W-:-:S03]  /*13b0*/  ISETP.LT.U32.OR P1, PT, R18, -0x540, P1 ;  /* 0xfffffac01200780c */ /* 0x000fc60000f21470 */
[----:B------:R-:W-:Y:S02]  /*13c0*/  @!P2 VIADD R15, R40, 0xfffffe80 ;  /* 0xfffffe80280fa836 */ /* 0x000fe40000000000 */
[----:B------:R-:W-:Y:S01]  /*13d0*/  @P3 IMAD.WIDE R22, R11, 0x4, R12 ;  /* 0x000000040b163825 */ /* 0x000fe200078e020c */
[----:B------:R-:W-:-:S03]  /*13e0*/  @!P0 IADD3 R28, PT, PT, R42, -0x180, RZ ;  /* 0xfffffe802a1c8810 */ /* 0x000fc60007ffe0ff */
[--C-:B------:R-:W-:Y:S01]  /*13f0*/  @!P0 IMAD.WIDE.U32 R20, R21, 0x4, R12.reuse ;  /* 0x0000000415148825 */ /* 0x100fe200078e000c */
[----:B------:R1:W5:Y:S03]  /*1400*/  @P3 LDG.E.CONSTANT R73, desc[UR6][R22.64] ;  /* 0x0000000616493981 */ /* 0x000366000c1e9900 */
[--C-:B0-----:R-:W-:Y:S01]  /*1410*/  @P3 IMAD.WIDE R16, R36, 0x4, R12.reuse ;  /* 0x0000000424103825 */ /* 0x101fe200078e020c */
[----:B------:R0:W5:Y:S03]  /*1420*/  @!P0 LDG.E.CONSTANT R35, desc[UR6][R20.64] ;  /* 0x0000000614238981 */ /* 0x000166000c1e9900 */
[----:B------:R-:W-:Y:S01]  /*1430*/  @!P2 IMAD.WIDE.U32 R14, R15, 0x4, R12 ;  /* 0x000000040f0ea825 */ /* 0x000fe200078e000c */
[----:B------:R0:W5:Y:S01]  /*1440*/  @P3 LDG.E.CONSTANT R75, desc[UR6][R16.64] ;  /* 0x00000006104b3981 */ /* 0x000162000c1e9900 */
[----:B-1----:R-:W-:-:S02]  /*1450*/  CS2R R22, SRZ ;  /* 0x0000000000167805 */ /* 0x002fc4000001ff00 */
[--C-:B------:R-:W-:Y:S01]  /*1460*/  @P3 IMAD.WIDE R18, R38, 0x4, R12.reuse ;  /* 0x0000000426123825 */ /* 0x100fe200078e020c */
[----:B------:R1:W5:Y:S03]  /*1470*/  @!P2 LDG.E.CONSTANT R77, desc[UR6][R14.64] ;  /* 0x000000060e4da981 */ /* 0x000366000c1e9900 */
[--C-:B0-----:R-:W-:Y:S01]  /*1480*/  @P3 IMAD.WIDE R20, R37, 0x4, R12.reuse ;  /* 0x0000000425143825 */ /* 0x101fe200078e020c */
[----:B------:R-:W5:Y:S03]  /*1490*/  @P3 LDG.E.CONSTANT R22, desc[UR6][R18.64] ;  /* 0x0000000612163981 */ /* 0x000f66000c1e9900 */
[--C-:B------:R-:W-:Y:S01]  /*14a0*/  @!P1 IMAD.WIDE R16, R39, 0x4, R12.reuse ;  /* 0x0000000427109825 */ /* 0x100fe200078e020c */
[----:B------:R-:W5:Y:S03]  /*14b0*/  @P3 LDG.E.CONSTANT R23, desc[UR6][R20.64] ;  /* 0x0000000614173981 */ /* 0x000f66000c1e9900 */
[----:B-1----:R-:W-:Y:S01]  /*14c0*/  @!P0 IMAD.WIDE.U32 R14, R28, 0x4, R12 ;  /* 0x000000041c0e8825 */ /* 0x002fe200078e000c */
[----:B------:R-:W5:Y:S04]  /*14d0*/  @!P1 LDG.E.CONSTANT R24, desc[UR6][R16.64] ;  /* 0x0000000610189981 */ /* 0x000f68000c1e9900 */
[----:B------:R-:W5:Y:S01]  /*14e0*/  @!P0 LDG.E.CONSTANT R26, desc[UR6][R14.64] ;  /* 0x000000060e1a8981 */ /* 0x000f62000c1e9900 */
[----:B------:R-:W-:Y:S01]  /*14f0*/  ISETP.GT.U32.AND P1, PT, R0, 0x9f, PT ;  /* 0x0000009f0000780c */ /* 0x000fe20003f24070 */
[----:B------:R-:W-:Y:S02]  /*1500*/  BSSY.RECONVERGENT B0, `(.L_x_0) ;  /* 0x0000018000007945 */ /* 0x000fe40003800200 */
[----:B--2---:R0:W-:Y:S04]  /*1510*/  STS [R56+0x2a00], R27 ;  /* 0x002a001b38007388 */ /* 0x0041e80000000800 */
[----:B---3--:R0:W-:Y:S04]  /*1520*/  STS [R56+0x2300], R31 ;  /* 0x0023001f38007388 */ /* 0x0081e80000000800 */
[----:B----4-:R0:W-:Y:S04]  /*1530*/  STS [R56], R25 ;  /* 0x0000001938007388 */ /* 0x0101e80000000800 */
[----:B-----5:R0:W-:Y:S04]  /*1540*/  STS [R56+0xa80], R33 ;  /* 0x000a802138007388 */ /* 0x0201e80000000800 */
[----:B------:R0:W-:Y:S04]  /*1550*/  STS [R56+0x2680], R29 ;  /* 0x0026801d38007388 */ /* 0x0001e80000000800 */
[----:B------:R0:W-:Y:S04]  /*1560*/  STS [R56+0x380], R73 ;  /* 0x0003804938007388 */ /* 0x0001e80000000800 */
[----:B------:R0:W-:Y:S04]  /*1570*/  STS [R56+0x1c00], R35 ;  /* 0x001c002338007388 */ /* 0x0001e80000000800 */
[----:B------:R0:W-:Y:S04]  /*1580*/  STS [R56+0x700], R75 ;  /* 0x0007004b38007388 */ /* 0x0001e80000000800 */
[----:B------:R0:W-:Y:S04]  /*1590*/  STS [R56+0x1880], R77 ;  /* 0x0018804d38007388 */ /* 0x0001e80000000800 */
[----:B------:R0:W-:Y:S04]  /*15a0*/  STS [R56+0x1180], R22 ;  /* 0x0011801638007388 */ /* 0x0001e80000000800 */
[----:B------:R0:W-:Y:S04]  /*15b0*/  STS [R56+0xe00], R23 ;  /* 0x000e001738007388 */ /* 0x0001e80000000800 */
[----:B------:R0:W-:Y:S04]  /*15c0*/  STS [R56+0x1500], R24 ;  /* 0x0015001838007388 */ /* 0x0001e80000000800 */
[----:B------:R0:W-:Y:S01]  /*15d0*/  STS [R56+0x1f80], R26 ;  /* 0x001f801a38007388 */ /* 0x0001e20000000800 */
[----:B------:R-:W-:Y:S05]  /*15e0*/  @P1 BRA `(.L_x_1) ;  /* 0x0000000000241947 */ /* 0x000fea0003800000 */
[----:B------:R-:W-:Y:S01]  /*15f0*/  ISETP.GT.U32.OR P0, PT, R0, 0x3f, P0 ;  /* 0x0000003f0000780c */ /* 0x000fe20000704470 */
[----:B------:R-:W-:Y:S01]  /*1600*/  BSSY.RECONVERGENT B1, `(.L_x_2) ;  /* 0x0000006000017945 */ /* 0x000fe20003800200 */
[----:B------:R-:W-:-:S11]  /*1610*/  IMAD.MOV.U32 R15, RZ, RZ, RZ ;  /* 0x000000ffff0f7224 */ /* 0x000fd600078e00ff */
[----:B------:R-:W-:Y:S05]  /*1620*/  @P0 BRA `(.L_x_3) ;  /* 0x00000000000c0947 */ /* 0x000fea0003800000 */
[----:B------:R-:W-:-:S05]  /*1630*/  IADD3 R15, PT, PT, R43, -0x160, RZ ;  /* 0xfffffea02b0f7810 */ /* 0x000fca0007ffe0ff */
[----:B------:R-:W-:-:S05]  /*1640*/  IMAD.WIDE.U32 R12, R15, 0x4, R12 ;  /* 0x000000040f0c7825 */ /* 0x000fca00078e000c */
[----:B------:R1:W5:Y:S02]  /*1650*/  LDG.E.CONSTANT R15, desc[UR6][R12.64] ;  /* 0x000000060c0f7981 */ /* 0x000364000c1e9900 */
.L_x_3:
[----:B------:R-:W-:Y:S05]  /*1660*/  BSYNC.RECONVERGENT B1 ;  /* 0x0000000000017941 */ /* 0x000fea0003800200 */
.L_x_2:
[----:B-----5:R2:W-:Y:S02]  /*1670*/  STS [R56+0x2d80], R15 ;  /* 0x002d800f38007388 */ /* 0x0205e40000000800 */
.L_x_1:
[----:B------:R-:W-:Y:S05]  /*1680*/  BSYNC.RECONVERGENT B0 ;  /* 0x0000000000007941 */ /* 0x000fea0003800200 */
.L_x_0:
[----:B------:R-:W-:Y:S01]  /*1690*/  ISETP.GT.U32.AND P0, PT, R0, 0xf, PT ;  /* 0x0000000f0000780c */ /* 0x000fe20003f04070 */
[----:B------:R-:W-:-:S12]  /*16a0*/  BSSY.RECONVERGENT B0, `(.L_x_4) ;  /* 0x00000a6000007945 */ /* 0x000fd80003800200 */
[----:B------:R-:W-:Y:S05]  /*16b0*/  @P0 BRA `(.L_x_5) ;  /* 0x0000000800900947 */ /* 0x000fea0003800000 */
[----:B------:R-:W-:-:S04]  /*16c0*/  IMAD.WIDE.U32 R16, R48, 0x4, R70 ;  /* 0x0000000430107825 */ /* 0x000fc800078e0046 */
[--C-:B--2---:R-:W-:Y:S01]  /*16d0*/  IMAD.WIDE.U32 R14, R49, 0x4, R70.reuse ;  /* 0x00000004310e7825 */ /* 0x104fe200078e0046 */
[----:B-1----:R1:W2:Y:S04]  /*16e0*/  LDG.E.CONSTANT R12, desc[UR6][R16.64+-0x4] ;  /* 0xfffffc06100c7981 */ /* 0x0022a8000c1e9900 */
[----:B------:R3:W2:Y:S01]  /*16f0*/  LDG.E.CONSTANT R13, desc[UR6][R14.64] ;  /* 0x000000060e0d7981 */ /* 0x0006a2000c1e9900 */
[C---:B0-----:R-:W-:Y:S01]  /*1700*/  PRMT R22, R0.reuse, 0x9910, RZ ;  /* 0x0000991000167816 */ /* 0x041fe200000000ff */
[----:B------:R-:W-:Y:S01]  /*1710*/  IMAD R19, R0, 0x12, RZ ;  /* 0x0000001200137824 */ /* 0x000fe200078e02ff */
[----:B------:R-:W-:Y:S01]  /*1720*/  MOV R20, 0x400 ;  /* 0x0000040000147802 */ /* 0x000fe20000000f00 */
[----:B------:R-:W0:Y:S01]  /*1730*/  S2R R21, SR_CgaCtaId ;  /* 0x0000000000157919 */ /* 0x000e220000008800 */
[----:B------:R-:W-:Y:S01]  /*1740*/  PRMT R23, R55, 0x9910, RZ ;  /* 0x0000991037177816 */ /* 0x000fe200000000ff */
[----:B------:R-:W-:Y:S01]  /*1750*/  IMAD R22, R22, 0x12, RZ ;  /* 0x0000001216167824 */ /* 0x000fe200078e02ff */
[----:B------:R-:W-:Y:S01]  /*1760*/  IADD3 R20, PT, PT, R20, 0x3000, RZ ;  /* 0x0000300014147810 */ /* 0x000fe20007ffe0ff */
[----:B------:R-:W-:Y:S01]  /*1770*/  VIADD R18, R19, 0xe ;  /* 0x0000000e13127836 */ /* 0x000fe20000000000 */
[----:B-1----:R-:W-:Y:S01]  /*1780*/  PRMT R17, R54, 0x9910, RZ ;  /* 0x0000991036117816 */ /* 0x002fe200000000ff */
[C---:B------:R-:W-:Y:S01]  /*1790*/  VIADD R16, R22.reuse, 0x3 ;  /* 0x0000000316107836 */ /* 0x040fe20000000000 */
[----:B---3--:R-:W-:Y:S01]  /*17a0*/  IADD3 R14, PT, PT, R22, 0x2, RZ ;  /* 0x00000002160e7810 */ /* 0x008fe20007ffe0ff */
[----:B------:R-:W-:Y:S01]  /*17b0*/  IMAD.WIDE.U32 R34, R50, 0x4, R70 ;  /* 0x0000000432227825 */ /* 0x000fe200078e0046 */
[----:B------:R-:W-:-:S02]  /*17c0*/  PRMT R18, R18, 0x9910, RZ ;  /* 0x0000991012127816 */ /* 0x000fc400000000ff */
[----:B------:R-:W-:Y:S02]  /*17d0*/  LOP3.LUT R14, R14, 0xffff, RZ, 0xc0, !PT ;  /* 0x0000ffff0e0e7812 */ /* 0x000fe400078ec0ff */
[----:B------:R-:W-:Y:S02]  /*17e0*/  LOP3.LUT R16, R16, 0xffff, RZ, 0xc0, !PT ;  /* 0x0000ffff10107812 */ /* 0x000fe400078ec0ff */
[----:B------:R-:W-:-:S03]  /*17f0*/  PRMT R26, R19, 0x9910, RZ ;  /* 0x00009910131a7816 */ /* 0x000fc600000000ff */
[----:B------:R-:W-:Y:S01]  /*1800*/  IMAD R24, R16, 0x2aab, RZ ;  /* 0x00002aab10187824 */ /* 0x000fe200078e02ff */
[----:B------:R-:W-:-:S04]  /*1810*/  IADD3 R16, PT, PT, R19, 0x10, RZ ;  /* 0x0000001013107810 */ /* 0x000fc80007ffe0ff */
[----:B------:R-:W-:Y:S02]  /*1820*/  SHF.R.U32.HI R24, RZ, 0x14, R24 ;  /* 0x00000014ff187819 */ /* 0x000fe40000011618 */
[----:B------:R-:W-:Y:S02]  /*1830*/  PRMT R16, R16, 0x9910, RZ ;  /* 0x0000991010107816 */ /* 0x000fe400000000ff */
[----:B------:R-:W-:Y:S02]  /*1840*/  PRMT R25, R24, 0x9910, RZ ;  /* 0x0000991018197816 */ /* 0x000fe400000000ff */
[----:B------:R-:W-:Y:S02]  /*1850*/  IADD3 R24, PT, PT, R22, 0x9, RZ ;  /* 0x0000000916187810 */ /* 0x000fe40007ffe0ff */
[----:B0-----:R-:W-:Y:S01]  /*1860*/  LEA R15, R21, R20, 0x18 ;  /* 0x00000014150f7211 */ /* 0x001fe200078ec0ff */
[----:B------:R-:W-:Y:S01]  /*1870*/  IMAD.MOV.U32 R21, RZ, RZ, R23 ;  /* 0x000000ffff157224 */ /* 0x000fe200078e0017 */
[----:B------:R-:W-:-:S02]  /*1880*/  PRMT R20, R53, 0x9910, RZ ;  /* 0x0000991035147816 */ /* 0x000fc400000000ff */
[----:B------:R-:W-:Y:S01]  /*1890*/  PRMT R23, R52, 0x9910, RZ ;  /* 0x0000991034177816 */ /* 0x000fe200000000ff */
[--C-:B------:R-:W-:Y:S01]  /*18a0*/  IMAD R21, R21, 0x120, R18.reuse ;  /* 0x0000012015157824 */ /* 0x100fe200078e0212 */
[----:B------:R-:W-:Y:S01]  /*18b0*/  LOP3.LUT R24, R24, 0xffff, RZ, 0xc0, !PT ;  /* 0x0000ffff18187812 */ /* 0x000fe200078ec0ff */
[----:B------:R-:W-:Y:S02]  /*18c0*/  IMAD R18, R17, 0x120, R18 ;  /* 0x0000012011127824 */ /* 0x000fe400078e0212 */
[----:B------:R-:W-:Y:S02]  /*18d0*/  IMAD R17, R14, 0x2aab, RZ ;  /* 0x00002aab0e117824 */ /* 0x000fe400078e02ff */
[----:B------:R-:W-:Y:S02]  /*18e0*/  VIADD R14, R19, 0x2 ;  /* 0x00000002130e7836 */ /* 0x000fe40000000000 */
[--C-:B------:R-:W-:Y:S01]  /*18f0*/  IMAD R20, R20, 0x120, R16.reuse ;  /* 0x0000012014147824 */ /* 0x100fe200078e0210 */
[----:B------:R-:W-:Y:S01]  /*1900*/  SHF.R.U32.HI R17, RZ, 0x14, R17 ;  /* 0x00000014ff117819 */ /* 0x000fe20000011611 */
[----:B------:R-:W-:Y:S01]  /*1910*/  IMAD R23, R23, 0x120, R16 ;  /* 0x0000012017177824 */ /* 0x000fe200078e0210 */
[----:B------:R-:W-:Y:S01]  /*1920*/  PRMT R14, R14, 0x9910, RZ ;  /* 0x000099100e0e7816 */ /* 0x000fe200000000ff */
[----:B------:R-:W-:Y:S01]  /*1930*/  IMAD R28, R0, 0x48, R15 ;  /* 0x00000048001c7824 */ /* 0x000fe200078e020f */
[----:B------:R-:W-:Y:S01]  /*1940*/  PRMT R17, R17, 0x9910, RZ ;  /* 0x0000991011117816 */ /* 0x000fe200000000ff */
[----:B------:R-:W-:Y:S01]  /*1950*/  IMAD R24, R24, 0x2aab, RZ ;  /* 0x00002aab18187824 */ /* 0x000fe200078e02ff */
[----:B------:R-:W-:-:S03]  /*1960*/  LOP3.LUT R15, R22, 0xffff, RZ, 0xc0, !PT ;  /* 0x0000ffff160f7812 */ /* 0x000fc600078ec0ff */
[--C-:B------:R-:W-:Y:S01]  /*1970*/  IMAD R16, R17, 0x120, R14.reuse ;  /* 0x0000012011107824 */ /* 0x100fe200078e020e */
[C---:B------:R-:W-:Y:S01]  /*1980*/  IADD3 R17, PT, PT, R22.reuse, 0x1, RZ ;  /* 0x0000000116117810 */ /* 0x040fe20007ffe0ff */
[----:B------:R-:W-:Y:S01]  /*1990*/  IMAD R14, R25, 0x120, R14 ;  /* 0x00000120190e7824 */ /* 0x000fe200078e020e */
[----:B------:R-:W-:Y:S01]  /*19a0*/  SHF.R.U32.HI R24, RZ, 0x14, R24 ;  /* 0x00000014ff187819 */ /* 0x000fe20000011618 */
[----:B------:R-:W-:Y:S01]  /*19b0*/  VIADD R25, R22, 0x4 ;  /* 0x0000000416197836 */ /* 0x000fe20000000000 */
[----:B------:R-:W-:Y:S01]  /*19c0*/  LOP3.LUT R17, R17, 0xffff, RZ, 0xc0, !PT ;  /* 0x0000ffff11117812 */ /* 0x000fe200078ec0ff */
[----:B------:R-:W-:-:S03]  /*19d0*/  IMAD R15, R15, 0x2aab, RZ ;  /* 0x00002aab0f0f7824 */ /* 0x000fc600078e02ff */
[----:B------:R-:W-:Y:S01]  /*19e0*/  LOP3.LUT R25, R25, 0xffff, RZ, 0xc0, !PT ;  /* 0x0000ffff19197812 */ /* 0x000fe200078ec0ff */
[----:B------:R-:W-:Y:S01]  /*19f0*/  IMAD R17, R17, 0x2aab, RZ ;  /* 0x00002aab11117824 */ /* 0x000fe200078e02ff */
[----:B------:R-:W-:-:S03]  /*1a00*/  SHF.R.U32.HI R15, RZ, 0x14, R15 ;  /* 0x00000014ff0f7819 */ /* 0x000fc6000001160f */
[----:B------:R-:W-:Y:S01]  /*1a10*/  IMAD R25, R25, 0xaaab, RZ ;  /* 0x0000aaab19197824 */ /* 0x000fe200078e02ff */
[----:B------:R-:W-:Y:S02]  /*1a20*/  SHF.R.U32.HI R17, RZ, 0x14, R17 ;  /* 0x00000014ff117819 */ /* 0x000fe40000011611 */
[----:B------:R-:W-:Y:S02]  /*1a30*/  PRMT R15, R15, 0x9910, RZ ;  /* 0x000099100f0f7816 */ /* 0x000fe400000000ff */
[----:B------:R-:W-:-:S04]  /*1a40*/  SHF.R.U32.HI R25, RZ, 0x16, R25 ;  /* 0x00000016ff197819 */ /* 0x000fc80000011619 */
[----:B------:R-:W-:-:S05]  /*1a50*/  PRMT R25, R25, 0x9910, RZ ;  /* 0x0000991019197816 */ /* 0x000fca00000000ff */
[----:B------:R-:W-:Y:S01]  /*1a60*/  IMAD R25, R25, 0x120, R26 ;  /* 0x0000012019197824 */ /* 0x000fe200078e021a */
[----:B------:R-:W-:-:S04]  /*1a70*/  LOP3.LUT R20, R20, 0xffff, RZ, 0xc0, !PT ;  /* 0x0000ffff14147812 */ /* 0x000fc800078ec0ff */
[----:B------:R-:W-:Y:S01]  /*1a80*/  IADD3 R25, PT, PT, R25, 0x4, RZ ;  /* 0x0000000419197810 */ /* 0x000fe20007ffe0ff */
[----:B--2---:R0:W-:Y:S02]  /*1a90*/  STS.64 [R28+0x18], R12 ;  /* 0x0000180c1c007388 */ /* 0x0041e40000000a00 */
[----:B0-----:R-:W-:Y:S01]  /*1aa0*/  PRMT R12, R17, 0x9910, RZ ;  /* 0x00009910110c7816 */ /* 0x001fe200000000ff */
[----:B------:R-:W-:Y:S01]  /*1ab0*/  IMAD.MOV.U32 R17, RZ, RZ, R15 ;  /* 0x000000ffff117224 */ /* 0x000fe200078e000f */
[----:B------:R-:W-:Y:S02]  /*1ac0*/  PRMT R13, R24, 0x9910, RZ ;  /* 0x00009910180d7816 */ /* 0x000fe400000000ff */
[----:B------:R-:W-:Y:S01]  /*1ad0*/  MOV R15, R12 ;  /* 0x0000000c000f7202 */ /* 0x000fe20000000f00 */
[----:B------:R-:W-:Y:S02]  /*1ae0*/  VIADD R12, R22, 0xa ;  /* 0x0000000a160c7836 */ /* 0x000fe40000000000 */
[----:B------:R-:W-:-:S02]  /*1af0*/  IMAD R17, R17, 0x120, R26 ;  /* 0x0000012011117824 */ /* 0x000fc400078e021a */
[--C-:B------:R-:W-:Y:S01]  /*1b00*/  IMAD R15, R15, 0x120, R26.reuse ;  /* 0x000001200f0f7824 */ /* 0x100fe200078e021a */
[----:B------:R-:W-:Y:S01]  /*1b10*/  LOP3.LUT R12, R12, 0xffff, RZ, 0xc0, !PT ;  /* 0x0000ffff0c0c7812 */ /* 0x000fe200078ec0ff */
[----:B------:R-:W-:Y:S01]  /*1b20*/  IMAD R26, R13, 0x120, R26 ;  /* 0x000001200d1a7824 */ /* 0x000fe200078e021a */
[----:B------:R-:W-:-:S03]  /*1b30*/  IADD3 R13, PT, PT, R22, 0xb, RZ ;  /* 0x0000000b160d7810 */ /* 0x000fc60007ffe0ff */
[----:B------:R-:W-:Y:S01]  /*1b40*/  IMAD R12, R12, 0x2aab, RZ ;  /* 0x00002aab0c0c7824 */ /* 0x000fe200078e02ff */
[----:B------:R-:W-:-:S05]  /*1b50*/  LOP3.LUT R13, R13, 0xffff, RZ, 0xc0, !PT ;  /* 0x0000ffff0d0d7812 */ /* 0x000fca00078ec0ff */
[----:B------:R-:W-:Y:S01]  /*1b60*/  IMAD R24, R13, 0x2aab, RZ ;  /* 0x00002aab0d187824 */ /* 0x000fe200078e02ff */
[----:B------:R-:W-:Y:S01]  /*1b70*/  SHF.R.U32.HI R13, RZ, 0x14, R12 ;  /* 0x00000014ff0d7819 */ /* 0x000fe2000001160c */
[C---:B------:R-:W-:Y:S01]  /*1b80*/  VIADD R12, R19.reuse, 0xa ;  /* 0x0000000a130c7836 */ /* 0x040fe20000000000 */
[----:B------:R-:W-:Y:S02]  /*1b90*/  IADD3 R19, PT, PT, R19, 0xc, RZ ;  /* 0x0000000c13137810 */ /* 0x000fe40007ffe0ff */
[----:B------:R-:W-:Y:S02]  /*1ba0*/  SHF.R.U32.HI R24, RZ, 0x14, R24 ;  /* 0x00000014ff187819 */ /* 0x000fe40000011618 */
[----:B------:R-:W-:Y:S02]  /*1bb0*/  PRMT R30, R12, 0x9910, RZ ;  /* 0x000099100c1e7816 */ /* 0x000fe400000000ff */
[C---:B------:R-:W-:Y:S01]  /*1bc0*/  IADD3 R12, PT, PT, R22.reuse, 0xd, RZ ;  /* 0x0000000d160c7810 */ /* 0x040fe20007ffe0ff */
[----:B------:R-:W-:Y:S01]  /*1bd0*/  VIADD R22, R22, 0xc ;  /* 0x0000000c16167836 */ /* 0x000fe20000000000 */
[----:B------:R-:W-:-:S02]  /*1be0*/  PRMT R31, R13, 0x9910, RZ ;  /* 0x000099100d1f7816 */ /* 0x000fc400000000ff */
[----:B------:R-:W-:Y:S02]  /*1bf0*/  LOP3.LUT R12, R12, 0xffff, RZ, 0xc0, !PT ;  /* 0x0000ffff0c0c7812 */ /* 0x000fe400078ec0ff */
[----:B------:R-:W-:Y:S01]  /*1c00*/  LOP3.LUT R22, R22, 0xffff, RZ, 0xc0, !PT ;  /* 0x0000ffff16167812 */ /* 0x000fe200078ec0ff */
[--C-:B------:R-:W-:Y:S01]  /*1c10*/  IMAD R31, R31, 0x120, R30.reuse ;  /* 0x000001201f1f7824 */ /* 0x100fe200078e021e */
[----:B------:R-:W-:Y:S01]  /*1c20*/  PRMT R13, R24, 0x9910, RZ ;  /* 0x00009910180d7816 */ /* 0x000fe200000000ff */
[----:B------:R-:W-:Y:S01]  /*1c30*/  IMAD R12, R12, 0x2aab, RZ ;  /* 0x00002aab0c0c7824 */ /* 0x000fe200078e02ff */
[----:B------:R-:W-:Y:S01]  /*1c40*/  PRMT R27, R19, 0x9910, RZ ;  /* 0x00009910131b7816 */ /* 0x000fe200000000ff */
[----:B------:R-:W-:Y:S01]  /*1c50*/  IMAD R22, R22, 0x2aab, RZ ;  /* 0x00002aab16167824 */ /* 0x000fe200078e02ff */
[----:B------:R-:W-:Y:S01]  /*1c60*/  LOP3.LUT R72, R17, 0xffff, RZ, 0xc0, !PT ;  /* 0x0000ffff11487812 */ /* 0x000fe200078ec0ff */
[----:B------:R-:W-:Y:S01]  /*1c70*/  IMAD R30, R13, 0x120, R30 ;  /* 0x000001200d1e7824 */ /* 0x000fe200078e021e */
[----:B------:R-:W-:-:S02]  /*1c80*/  SHF.R.U32.HI R12, RZ, 0x14, R12 ;  /* 0x00000014ff0c7819 */ /* 0x000fc4000001160c */
[----:B------:R-:W-:Y:S02]  /*1c90*/  SHF.R.U32.HI R22, RZ, 0x14, R22 ;  /* 0x00000014ff167819 */ /* 0x000fe40000011616 */
[----:B------:R-:W-:Y:S02]  /*1ca0*/  PRMT R24, R12, 0x9910, RZ ;  /* 0x000099100c187816 */ /* 0x000fe400000000ff */
[----:B------:R-:W-:Y:S02]  /*1cb0*/  PRMT R22, R22, 0x9910, RZ ;  /* 0x0000991016167816 */ /* 0x000fe400000000ff */
[----:B------:R-:W-:-:S03]  /*1cc0*/  LOP3.LUT R12, R21, 0xffff, RZ, 0xc0, !PT ;  /* 0x0000ffff150c7812 */ /* 0x000fc600078ec0ff */
[--C-:B------:R-:W-:Y:S02]  /*1cd0*/  IMAD R29, R22, 0x120, R27.reuse ;  /* 0x00000120161d7824 */ /* 0x100fe400078e021b */
[----:B------:R-:W-:Y:S01]  /*1ce0*/  IMAD R27, R24, 0x120, R27 ;  /* 0x00000120181b7824 */ /* 0x000fe200078e021b */
[----:B------:R-:W-:Y:S01]  /*1cf0*/  LOP3.LUT R24, R18, 0xffff, RZ, 0xc0, !PT ;  /* 0x0000ffff12187812 */ /* 0x000fe200078ec0ff */
[----:B------:R-:W-:Y:S01]  /*1d00*/  IMAD R19, R57, 0x60, R12 ;  /* 0x0000006039137824 */ /* 0x000fe200078e020c */
[----:B------:R0:W2:Y:S03]  /*1d10*/  LDG.E.CONSTANT R22, desc[UR6][R34.64+-0x4] ;  /* 0xfffffc0622167981 */ /* 0x0000a6000c1e9900 */
[----:B------:R-:W-:-:S04]  /*1d20*/  IMAD.WIDE.U32 R18, R19, 0x4, R70 ;  /* 0x0000000413127825 */ /* 0x000fc800078e0046 */
[C---:B------:R-:W-:Y:S01]  /*1d30*/  IMAD R33, R57.reuse, 0x60, R24 ;  /* 0x0000006039217824 */ /* 0x040fe200078e0218 */
[----:B------:R1:W3:Y:S01]  /*1d40*/  LDG.E.CONSTANT R12, desc[UR6][R18.64+-0x4] ;  /* 0xfffffc06120c7981 */ /* 0x0002e2000c1e9900 */
[----:B------:R-:W-:Y:S01]  /*1d50*/  IMAD R21, R57, 0x60, R20 ;  /* 0x0000006039157824 */ /* 0x000fe200078e0214 */
[----:B0-----:R-:W-:Y:S01]  /*1d60*/  LOP3.LUT R34, R16, 0xffff, RZ, 0xc0, !PT ;  /* 0x0000ffff10227812 */ /* 0x001fe200078ec0ff */
[----:B------:R-:W-:-:S04]  /*1d70*/  IMAD.WIDE.U32 R32, R33, 0x4, R70 ;  /* 0x0000000421207825 */ /* 0x000fc800078e0046 */
[----:B------:R-:W-:Y:S01]  /*1d80*/  IMAD.WIDE.U32 R20, R21, 0x4, R70 ;  /* 0x0000000415147825 */ /* 0x000fe200078e0046 */
[----:B------:R0:W3:Y:S03]  /*1d90*/  LDG.E.CONSTANT R13, desc[UR6][R32.64] ;  /* 0x00000006200d7981 */ /* 0x0000e6000c1e9900 */
[C---:B-1----:R-:W-:Y:S01]  /*1da0*/  IMAD R19, R57.reuse, 0x60, R34 ;  /* 0x0000006039137824 */ /* 0x042fe200078e0222 */
[----:B------:R-:W-:Y:S01]  /*1db0*/  LOP3.LUT R34, R14, 0xffff, RZ, 0xc0, !PT ;  /* 0x0000ffff0e227812 */ /* 0x000fe200078ec0ff */
[----:B------:R1:W4:Y:S01]  /*1dc0*/  LDG.E.CONSTANT R24, desc[UR6][R20.64+-0x4] ;  /* 0xfffffc0614187981 */ /* 0x000322000c1e9900 */
[----:B------:R-:W-:-:S03]  /*1dd0*/  IMAD R17, R57, 0x60, R72 ;  /* 0x0000006039117824 */ /* 0x000fc600078e0248 */
[----:B0-----:R-:W-:Y:S01]  /*1de0*/  IMAD R33, R57, 0x60, R34 ;  /* 0x0000006039217824 */ /* 0x001fe200078e0222 */
[----:B------:R-:W-:Y:S01]  /*1df0*/  LOP3.LUT R32, R15, 0xffff, RZ, 0xc0, !PT ;  /* 0x0000ffff0f207812 */ /* 0x000fe200078ec0ff */
[----:B------:R-:W-:Y:S01]  /*1e00*/  IMAD.WIDE.U32 R16, R17, 0x4, R70 ;  /* 0x0000000411107825 */ /* 0x000fe200078e0046 */
[----:B------:R-:W-:-:S03]  /*1e10*/  LOP3.LUT R34, R31, 0xffff, RZ, 0xc0, !PT ;  /* 0x0000ffff1f227812 */ /* 0x000fc600078ec0ff */
[----:B-1----:R-:W-:Y:S01]  /*1e20*/  IMAD.WIDE.U32 R20, R33, 0x4, R70 ;  /* 0x0000000421147825 */ /* 0x002fe200078e0046 */
[----:B------:R-:W-:Y:S01]  /*1e30*/  LOP3.LUT R72, R29, 0xffff, RZ, 0xc0, !PT ;  /* 0x0000ffff1d487812 */ /* 0x000fe200078ec0ff */
[----:B------:R-:W5:Y:S02]  /*1e40*/  LDG.E.CONSTANT R16, desc[UR6][R16.64+-0x4] ;  /* 0xfffffc0610107981 */ /* 0x000f64000c1e9900 */
[----:B------:R-:W-:Y:S02]  /*1e50*/  IMAD R33, R57, 0x60, R32 ;  /* 0x0000006039217824 */ /* 0x000fe400078e0220 */
[----:B------:R0:W2:Y:S01]  /*1e60*/  LDG.E.CONSTANT R15, desc[UR6][R20.64] ;  /* 0x00000006140f7981 */ /* 0x0000a2000c1e9900 */
[----:B------:R-:W-:Y:S01]  /*1e70*/  LOP3.LUT R30, R30, 0xffff, RZ, 0xc0, !PT ;  /* 0x0000ffff1e1e7812 */ /* 0x000fe200078ec0ff */
[----:B------:R-:W-:-:S04]  /*1e80*/  IMAD.WIDE.U32 R32, R33, 0x4, R70 ;  /* 0x0000000421207825 */ /* 0x000fc800078e0046 */
[----:B------:R-:W-:Y:S01]  /*1e90*/  IMAD R35, R57, 0x60, R34 ;  /* 0x0000006039237824 */ /* 0x000fe200078e0222 */
[----:B------:R1:W5:Y:S01]  /*1ea0*/  LDG.E.CONSTANT R17, desc[UR6][R32.64] ;  /* 0x0000000620117981 */ /* 0x000362000c1e9900 */
[----:B------:R-:W-:-:S04]  /*1eb0*/  IMAD.WIDE.U32 R18, R19, 0x4, R70 ;  /* 0x0000000413127825 */ /* 0x000fc800078e0046 */
[----:B0-----:R-:W-:Y:S01]  /*1ec0*/  IMAD R21, R57, 0x60, R72 ;  /* 0x0000006039157824 */ /* 0x001fe200078e0248 */
[----:B------:R-:W2:Y:S01]  /*1ed0*/  LDG.E.CONSTANT R14, desc[UR6][R18.64+-0x4] ;  /* 0xfffffc06120e7981 */ /* 0x000ea2000c1e9900 */
[----:B------:R-:W-:-:S04]  /*1ee0*/  IMAD.WIDE.U32 R34, R35, 0x4, R70 ;  /* 0x0000000423227825 */ /* 0x000fc800078e0046 */
[----:B-1----:R-:W-:-:S04]  /*1ef0*/  IMAD.WIDE.U32 R32, R21, 0x4, R70 ;  /* 0x0000000415207825 */ /* 0x002fc800078e0046 */
[----:B------:R-:W-:Y:S01]  /*1f00*/  VIADD R21, R26, 0x8 ;  /* 0x000000081a157836 */ /* 0x000fe20000000000 */
[----:B------:R0:W4:Y:S01]  /*1f10*/  LDG.E.CONSTANT R18, desc[UR6][R34.64+-0x4] ;  /* 0xfffffc0622127981 */ /* 0x000122000c1e9900 */
[----:B------:R-:W-:-:S04]  /*1f20*/  IMAD R31, R57, 0x60, R30 ;  /* 0x00000060391f7824 */ /* 0x000fc800078e021e */
[----:B------:R-:W-:Y:S01]  /*1f30*/  IMAD.WIDE.U32 R30, R31, 0x4, R70 ;  /* 0x000000041f1e7825 */ /* 0x000fe200078e0046 */
[----:B0-----:R-:W-:-:S04]  /*1f40*/  LOP3.LUT R34, R21, 0xffff, RZ, 0xc0, !PT ;  /* 0x0000ffff15227812 */ /* 0x001fc800078ec0ff */
[----:B------:R0:W4:Y:S01]  /*1f50*/  LDG.E.CONSTANT R19, desc[UR6][R30.64] ;  /* 0x000000061e137981 */ /* 0x000122000c1e9900 */
[----:B------:R-:W-:Y:S01]  /*1f60*/  LOP3.LUT R20, R27, 0xffff, RZ, 0xc0, !PT ;  /* 0x0000ffff1b147812 */ /* 0x000fe200078ec0ff */
[----:B------:R-:W-:Y:S01]  /*1f70*/  IMAD R73, R57, 0x60, R34 ;  /* 0x0000006039497824 */ /* 0x000fe200078e0222 */
[----:B------:R-:W-:-:S03]  /*1f80*/  LOP3.LUT R34, R23, 0xffff, RZ, 0xc0, !PT ;  /* 0x0000ffff17227812 */ /* 0x000fc600078ec0ff */
[----:B------:R-:W-:Y:S02]  /*1f90*/  IMAD R27, R57, 0x60, R20 ;  /* 0x00000060391b7824 */ /* 0x000fe400078e0214 */
[----:B------:R1:W4:Y:S01]  /*1fa0*/  LDG.E.CONSTANT R20, desc[UR6][R32.64+-0x4] ;  /* 0xfffffc0620147981 */ /* 0x000322000c1e9900 */
[----:B0-----:R-:W-:Y:S01]  /*1fb0*/  LOP3.LUT R30, R25, 0xffff, RZ, 0xc0, !PT ;  /* 0x0000ffff191e7812 */ /* 0x001fe200078ec0ff */
[----:B------:R-:W-:-:S04]  /*1fc0*/  IMAD R25, R57, 0x60, R34 ;  /* 0x0000006039197824 */ /* 0x000fc800078e0222 */
[----:B------:R-:W-:Y:S02]  /*1fd0*/  IMAD R35, R57, 0x60, R30 ;  /* 0x0000006039237824 */ /* 0x000fe400078e021e */
[----:B------:R-:W-:-:S04]  /*1fe0*/  IMAD.WIDE.U32 R26, R27, 0x4, R70 ;  /* 0x000000041b1a7825 */ /* 0x000fc800078e0046 */
[--C-:B------:R-:W-:Y:S01]  /*1ff0*/  IMAD.WIDE.U32 R72, R73, 0x4, R70.reuse ;  /* 0x0000000449487825 */ /* 0x100fe200078e0046 */
[----:B------:R-:W4:Y:S03]  /*2000*/  LDG.E.CONSTANT R21, desc[UR6][R26.64] ;  /* 0x000000061a157981 */ /* 0x000f26000c1e9900 */
[--C-:B-1----:R-:W-:Y:S01]  /*2010*/  IMAD.WIDE.U32 R32, R25, 0x4, R70.reuse ;  /* 0x0000000419207825 */ /* 0x102fe200078e0046 */
[----:B------:R-:W4:Y:S03]  /*2020*/  LDG.E.CONSTANT R23, desc[UR6][R72.64] ;  /* 0x0000000648177981 */ /* 0x000f26000c1e9900 */
[--C-:B------:R-:W-:Y:S01]  /*2030*/  IMAD.WIDE.U32 R34, R35, 0x4, R70.reuse ;  /* 0x0000000423227825 */ /* 0x100fe200078e0046 */
[----:B------:R-:W4:Y:S03]  /*2040*/  LDG.E.CONSTANT R25, desc[UR6][R32.64] ;  /* 0x0000000620197981 */ /* 0x000f26000c1e9900 */
[----:B------:R-:W-:Y:S01]  /*2050*/  IMAD.WIDE.U32 R30, R47, 0x4, R70 ;  /* 0x000000042f1e7825 */ /* 0x000fe200078e0046 */
[----:B------:R-:W4:Y:S04]  /*2060*/  LDG.E.CONSTANT R26, desc[UR6][R34.64+-0x4] ;  /* 0xfffffc06221a7981 */ /* 0x000f28000c1e9900 */
[----:B------:R-:W4:Y:S04]  /*2070*/  LDG.E.CONSTANT R27, desc[UR6][R30.64] ;  /* 0x000000061e1b7981 */ /* 0x000f28000c1e9900 */
[----:B---3--:R3:W-:Y:S04]  /*2080*/  STS.64 [R28+0x38], R12 ;  /* 0x0000380c1c007388 */ /* 0x0087e80000000a00 */
[----:B-----5:R3:W-:Y:S04]  /*2090*/  STS.64 [R28], R16 ;  /* 0x000000101c007388 */ /* 0x0207e80000000a00 */
[----:B--2---:R3:W-:Y:S04]  /*20a0*/  STS.64 [R28+0x8], R14 ;  /* 0x0000080e1c007388 */ /* 0x0047e80000000a00 */
[----:B----4-:R3:W-:Y:S04]  /*20b0*/  STS.64 [R28+0x28], R18 ;  /* 0x000028121c007388 */ /* 0x0107e80000000a00 */
[----:B------:R3:W-:Y:S04]  /*20c0*/  STS.64 [R28+0x30], R20 ;  /* 0x000030141c007388 */ /* 0x0007e80000000a00 */
[----:B------:R3:W-:Y:S04]  /*20d0*/  STS.64 [R28+0x20], R22 ;  /* 0x000020161c007388 */ /* 0x0007e80000000a00 */
[----:B------:R3:W-:Y:S04]  /*20e0*/  STS.64 [R28+0x40], R24 ;  /* 0x000040181c007388 */ /* 0x0007e80000000a00 */
[----:B------:R3:W-:Y:S02]  /*20f0*/  STS.64 [R28+0x10], R26 ;  /* 0x0000101a1c007388 */ /* 0x0007e40000000a00 */
.L_x_5:
[----:B------:R-:W-:Y:S05]  /*2100*/  BSYNC.RECONVERGENT B0 ;  /* 0x0000000000007941 */ /* 0x000fea0003800200 */
.L_x_4:
[----:B------:R-:W-:Y:S01]  /*2110*/  BAR.SYNC.DEFER_BLOCKING 0x0 ;  /* 0x0000000000007b1d */ /* 0x000fe20000010000 */
[----:B------:R-:W-:Y:S01]  /*2120*/  UIADD3 UR4, UPT, UPT, UR4, 0x1, URZ ;  /* 0x0000000104047890 */ /* 0x000fe2000fffe0ff */
[----:B------:R-:W-:Y:S01]  /*2130*/  IADD3 R70, P0, PT, R70, 0x1200, RZ ;  /* 0x0000120046467810 */ /* 0x000fe20007f1e0ff */
[----:B------:R-:W-:Y:S01]  /*2140*/  VIADD R45, R45, 0x1 ;  /* 0x000000012d2d7836 */ /* 0x000fe20000000000 */
[----:B------:R-:W-:Y:S01]  /*2150*/  IADD3 R44, PT, PT, R44, 0x1, RZ ;  /* 0x000000012c2c7810 */ /* 0x000fe20007ffe0ff */
[----:B------:R-:W-:Y:S01]  /*2160*/  UISETP.NE.AND UP0, UPT, UR4, 0x4, UPT ;  /* 0x000000040400788c */ /* 0x000fe2000bf05270 */
[----:B------:R-:W-:Y:S01]  /*2170*/  IADD3 R46, PT, PT, R46, 0x1, RZ ;  /* 0x000000012e2e7810 */ /* 0x000fe20007ffe0ff */
[----:B------:R-:W-:Y:S01]  /*2180*/  IMAD.X R71, RZ, RZ, R71, P0 ;  /* 0x000000ffff477224 */ /* 0x000fe200000e0647 */
[----:B------:R-:W-:Y:S01]  /*2190*/  IADD3 R42, PT, PT, R42, 0x1500, RZ ;  /* 0x000015002a2a7810 */ /* 0x000fe20007ffe0ff */
[----:B------:R-:W-:Y:S01]  /*21a0*/  VIADD R43, R43, 0x1500 ;  /* 0x000015002b2b7836 */ /* 0x000fe20000000000 */
        /* <DEDUP_REMOVED lines=12> */
[----:B0--3--:R-:W-:Y:S04]  /*2270*/  LDS.128 R20, [R51] ;  /* 0x0000000033147984 */ /* 0x009fe80000000c00 */
[----:B------:R-:W0:Y:S04]  /*2280*/  LDS.128 R24, [R2] ;  /* 0x0000000002187984 */ /* 0x000e280000000c00 */
[----:B------:R-:W-:Y:S04]  /*2290*/  LDS.128 R28, [R51+0x180] ;  /* 0x00018000331c7984 */ /* 0x000fe80000000c00 */
[----:B------:R-:W3:Y:S04]  /*22a0*/  LDS.128 R32, [R2+0x180] ;  /* 0x0001800002207984 */ /* 0x000ee80000000c00 */
[----:B-12---:R-:W-:Y:S04]  /*22b0*/  LDS.128 R12, [R51+0x300] ;  /* 0x00030000330c7984 */ /* 0x006fe80000000c00 */
[----:B------:R-:W1:Y:S01]  /*22c0*/  LDS.128 R16, [R2+0x300] ;  /* 0x0003000002107984 */ /* 0x000e620000000c00 */
[----:B0-----:R-:W-:Y:S01]  /*22d0*/  FFMA R61, R20, R24, R61 ;  /* 0x00000018143d7223 */ /* 0x001fe2000000003d */
[----:B------:R-:W-:Y:S01]  /*22e0*/  FFMA R60, R21, R25, R60 ;  /* 0x00000019153c7223 */ /* 0x000fe2000000003c */
[----:B------:R-:W-:Y:S01]  /*22f0*/  FFMA R67, R22, R26, R67 ;  /* 0x0000001a16437223 */ /* 0x000fe20000000043 */
[----:B------:R-:W-:-:S02]  /*2300*/  FFMA R8, R23, R27, R8 ;  /* 0x0000001b17087223 */ /* 0x000fc40000000008 */
[----:B------:R-:W-:Y:S01]  /*2310*/  LDS.128 R24, [R51+0x190] ;  /* 0x0001900033187984 */ /* 0x000fe20000000c00 */
[----:B---3--:R-:W-:Y:S01]  /*2320*/  FFMA R61, R28, R32, R61 ;  /* 0x000000201c3d7223 */ /* 0x008fe2000000003d */
[----:B------:R-:W-:Y:S01]  /*2330*/  FFMA R60, R29, R33, R60 ;  /* 0x000000211d3c7223 */ /* 0x000fe2000000003c */
[----:B------:R-:W-:Y:S01]  /*2340*/  FFMA R67, R30, R34, R67 ;  /* 0x000000221e437223 */ /* 0x000fe20000000043 */
[----:B------:R-:W-:Y:S01]  /*2350*/  FFMA R8, R31, R35, R8 ;  /* 0x000000231f087223 */ /* 0x000fe20000000008 */
[----:B------:R-:W-:Y:S04]  /*2360*/  LDS.128 R20, [R2+0x190] ;  /* 0x0001900002147984 */ /* 0x000fe80000000c00 */
[----:B------:R-:W-:Y:S01]  /*2370*/  LDS.128 R28, [R51+0x10] ;  /* 0x00001000331c7984 */ /* 0x000fe20000000c00 */
[----:B-1----:R-:W-:Y:S01]  /*2380*/  FFMA R61, R12, R16, R61 ;  /* 0x000000100c3d7223 */ /* 0x002fe2000000003d */
[----:B------:R-:W-:Y:S01]  /*2390*/  FFMA R60, R13, R17, R60 ;  /* 0x000000110d3c7223 */ /* 0x000fe2000000003c */
[----:B------:R-:W-:Y:S01]  /*23a0*/  FFMA R67, R14, R18, R67 ;  /* 0x000000120e437223 */ /* 0x000fe20000000043 */
[----:B------:R-:W0:Y:S01]  /*23b0*/  LDS.128 R32, [R2+0x10] ;  /* 0x0000100002207984 */ /* 0x000e220000000c00 */
[----:B------:R-:W-:-:S03]  /*23c0*/  FFMA R8, R15, R19, R8 ;  /* 0x000000130f087223 */ /* 0x000fc60000000008 */
[----:B------:R-:W-:Y:S04]  /*23d0*/  LDS.128 R12, [R51+0x20] ;  /* 0x00002000330c7984 */ /* 0x000fe80000000c00 */
[----:B------:R-:W1:Y:S01]  /*23e0*/  LDS.128 R16, [R2+0x20] ;  /* 0x0000200002107984 */ /* 0x000e620000000c00 */
[----:B0-----:R-:W-:Y:S01]  /*23f0*/  FFMA R63, R28, R32, R63 ;  /* 0x000000201c3f7223 */ /* 0x001fe2000000003f */
[----:B------:R-:W-:Y:S01]  /*2400*/  FFMA R62, R29, R33, R62 ;  /* 0x000000211d3e7223 */ /* 0x000fe2000000003e */
[----:B------:R-:W-:Y:S01]  /*2410*/  FFMA R69, R30, R34, R69 ;  /* 0x000000221e457223 */ /* 0x000fe20000000045 */
[----:B------:R-:W-:Y:S01]  /*2420*/  FFMA R68, R31, R35, R68 ;  /* 0x000000231f447223 */ /* 0x000fe20000000044 */
[----:B------:R-:W-:Y:S01]  /*2430*/  FFMA R63, R24, R20, R63 ;  /* 0x00000014183f7223 */ /* 0x000fe2000000003f */
[----:B------:R-:W-:Y:S01]  /*2440*/  LDS.128 R28, [R51+0x310] ;  /* 0x00031000331c7984 */ /* 0x000fe20000000c00 */
[----:B------:R-:W-:Y:S01]  /*2450*/  FFMA R62, R25, R21, R62 ;  /* 0x00000015193e7223 */ /* 0x000fe2000000003e */
[----:B------:R-:W-:Y:S01]  /*2460*/  FFMA R69, R26, R22, R69 ;  /* 0x000000161a457223 */ /* 0x000fe20000000045 */
[----:B------:R-:W-:Y:S01]  /*2470*/  FFMA R68, R27, R23, R68 ;  /* 0x000000171b447223 */ /* 0x000fe20000000044 */
[----:B------:R-:W0:Y:S01]  /*2480*/  LDS.128 R32, [R2+0x310] ;  /* 0x0003100002207984 */ /* 0x000e220000000c00 */
[----:B-1----:R-:W-:Y:S01]  /*2490*/  FFMA R64, R13, R17, R64 ;  /* 0x000000110d407223 */ /* 0x002fe20000000040 */
[----:B------:R-:W-:Y:S01]  /*24a0*/  FFMA R65, R12, R16, R65 ;  /* 0x000000100c417223 */ /* 0x000fe20000000041 */
[----:B------:R-:W-:Y:S01]  /*24b0*/  FFMA R13, R14, R18, R66 ;  /* 0x000000120e0d7223 */ /* 0x000fe20000000042 */
[----:B------:R-:W-:Y:S01]  /*24c0*/  LDS.128 R20, [R51+0x1a0] ;  /* 0x0001a00033147984 */ /* 0x000fe20000000c00 */
[----:B------:R-:W-:-:S03]  /*24d0*/  FFMA R10, R15, R19, R10 ;  /* 0x000000130f0a7223 */ /* 0x000fc6000000000a */
[----:B------:R-:W1:Y:S01]  /*24e0*/  LDS.128 R24, [R2+0x1a0] ;  /* 0x0001a00002187984 */ /* 0x000e620000000c00 */
[----:B0-----:R-:W-:Y:S01]  /*24f0*/  FFMA R63, R28, R32, R63 ;  /* 0x000000201c3f7223 */ /* 0x001fe2000000003f */
[----:B------:R-:W-:Y:S01]  /*2500*/  FFMA R62, R29, R33, R62 ;  /* 0x000000211d3e7223 */ /* 0x000fe2000000003e */
[----:B------:R-:W-:Y:S01]  /*2510*/  FFMA R69, R30, R34, R69 ;  /* 0x000000221e457223 */ /* 0x000fe20000000045 */
[----:B------:R-:W-:Y:S02]  /*2520*/  FFMA R68, R31, R35, R68 ;  /* 0x000000231f447223 */ /* 0x000fe40000000044 */
[----:B------:R-:W-:Y:S01]  /*2530*/  LDS.128 R28, [R51+0x320] ;  /* 0x00032000331c7984 */ /* 0x000fe20000000c00 */
[----:B-1----:R-:W-:-:S03]  /*2540*/  FFMA R65, R20, R24, R65 ;  /* 0x0000001814417223 */ /* 0x002fc60000000041 */
[----:B------:R-:W0:Y:S01]  /*2550*/  LDS.128 R32, [R2+0x320] ;  /* 0x0003200002207984 */ /* 0x000e220000000c00 */
[----:B------:R-:W-:Y:S01]  /*2560*/  FFMA R64, R21, R25, R64 ;  /* 0x0000001915407223 */ /* 0x000fe20000000040 */
[----:B------:R-:W-:Y:S01]  /*2570*/  FFMA R13, R22, R26, R13 ;  /* 0x0000001a160d7223 */ /* 0x000fe2000000000d */
[----:B------:R-:W-:Y:S01]  /*2580*/  FFMA R10, R23, R27, R10 ;  /* 0x0000001b170a7223 */ /* 0x000fe2000000000a */
[----:B0-----:R-:W-:Y:S01]  /*2590*/  FFMA R65, R28, R32, R65 ;  /* 0x000000201c417223 */ /* 0x001fe20000000041 */
[----:B------:R-:W-:Y:S01]  /*25a0*/  FFMA R64, R29, R33, R64 ;  /* 0x000000211d407223 */ /* 0x000fe20000000040 */
[----:B------:R-:W-:Y:S01]  /*25b0*/  FFMA R66, R30, R34, R13 ;  /* 0x000000221e427223 */ /* 0x000fe2000000000d */
[----:B------:R-:W-:Y:S01]  /*25c0*/  FFMA R10, R31, R35, R10 ;  /* 0x000000231f0a7223 */ /* 0x000fe2000000000a */
[----:B------:R-:W-:Y:S06]  /*25d0*/  BRA.U UP0, `(.L_x_6) ;  /* 0xffffffe900cc7547 */ /* 0x000fec000b83ffff */
[----:B------:R-:W0:Y:S01]  /*25e0*/  LDC.64 R4, c[0x0][0x398] ;  /* 0x0000e600ff047b82 */ /* 0x000e220000000a00 */
[----:B------:R-:W-:-:S05]  /*25f0*/  LOP3.LUT R2, R0, 0x7, RZ, 0xc0, !PT ;  /* 0x0000000700027812 */ /* 0x000fca00078ec0ff */
[----:B------:R-:W-:Y:S02]  /*2600*/  IMAD R7, R57, 0x8, R2 ;  /* 0x0000000839077824 */ /* 0x000fe400078e0202 */
[----:B------:R-:W1:Y:S02]  /*2610*/  LDC.64 R2, c[0x0][0x390] ;  /* 0x0000e400ff027b82 */ /* 0x000e640000000a00 */
[----:B------:R-:W-:-:S04]  /*2620*/  IMAD R7, R7, 0xc, RZ ;  /* 0x0000000c07077824 */ /* 0x000fc800078e02ff */
[----:B0-----:R-:W-:-:S05]  /*2630*/  IMAD.WIDE.U32 R4, R7, 0x4, R4 ;  /* 0x0000000407047825 */ /* 0x001fca00078e0004 */
[----:B------:R-:W2:Y:S04]  /*2640*/  LDG.E.CONSTANT R6, desc[UR6][R4.64] ;  /* 0x0000000604067981 */ /* 0x000ea8000c1e9900 */
[----:B------:R-:W3:Y:S04]  /*2650*/  LDG.E.CONSTANT R9, desc[UR6][R4.64+0x4] ;  /* 0x0000040604097981 */ /* 0x000ee8000c1e9900 */
[----:B------:R-:W4:Y:S04]  /*2660*/  LDG.E.CONSTANT R12, desc[UR6][R4.64+0x8] ;  /* 0x00000806040c7981 */ /* 0x000f28000c1e9900 */
[----:B------:R-:W5:Y:S04]  /*2670*/  LDG.E.CONSTANT R11, desc[UR6][R4.64+0xc] ;  /* 0x00000c06040b7981 */ /* 0x000f68000c1e9900 */
[----:B------:R-:W5:Y:S04]  /*2680*/  LDG.E.CONSTANT R14, desc[UR6][R4.64+0x10] ;  /* 0x00001006040e7981 */ /* 0x000f68000c1e9900 */
[----:B------:R-:W5:Y:S04]  /*2690*/  LDG.E.CONSTANT R13, desc[UR6][R4.64+0x14] ;  /* 0x00001406040d7981 */ /* 0x000f68000c1e9900 */
[----:B------:R-:W5:Y:S04]  /*26a0*/  LDG.E.CONSTANT R16, desc[UR6][R4.64+0x18] ;  /* 0x0000180604107981 */ /* 0x000f68000c1e9900 */
[----:B------:R-:W5:Y:S04]  /*26b0*/  LDG.E.CONSTANT R15, desc[UR6][R4.64+0x1c] ;  /* 0x00001c06040f7981 */ /* 0x000f68000c1e9900 */
[----:B------:R-:W5:Y:S04]  /*26c0*/  LDG.E.CONSTANT R18, desc[UR6][R4.64+0x20] ;  /* 0x0000200604127981 */ /* 0x000f68000c1e9900 */
[----:B------:R-:W5:Y:S04]  /*26d0*/  LDG.E.CONSTANT R17, desc[UR6][R4.64+0x24] ;  /* 0x0000240604117981 */ /* 0x000f68000c1e9900 */
[----:B------:R-:W5:Y:S04]  /*26e0*/  LDG.E.CONSTANT R19, desc[UR6][R4.64+0x28] ;  /* 0x0000280604137981 */ /* 0x000f68000c1e9900 */
[----:B------:R0:W5:Y:S01]  /*26f0*/  LDG.E.CONSTANT R21, desc[UR6][R4.64+0x2c] ;  /* 0x00002c0604157981 */ /* 0x000162000c1e9900 */
[----:B------:R-:W-:-:S05]  /*2700*/  SHF.R.U32.HI R0, RZ, 0x3, R0 ;  /* 0x00000003ff007819 */ /* 0x000fca0000011600 */
[----:B------:R-:W-:-:S05]  /*2710*/  IMAD R0, R0, 0x180, R59 ;  /* 0x0000018000007824 */ /* 0x000fca00078e023b */
[----:B------:R-:W-:-:S05]  /*2720*/  IADD3 R7, PT, PT, R7, R0, RZ ;  /* 0x0000000007077210 */ /* 0x000fca0007ffe0ff */
[----:B-1----:R-:W-:-:S04]  /*2730*/  IMAD.WIDE.U32 R2, R7, 0x4, R2 ;  /* 0x0000000407027825 */ /* 0x002fc800078e0002 */
[----:B--2---:R-:W-:Y:S01]  /*2740*/  FADD R6, R61, R6 ;  /* 0x000000063d067221 */ /* 0x004fe20000000000 */
[----:B---3--:R-:W-:-:S04]  /*2750*/  FADD R9, R60, R9 ;  /* 0x000000093c097221 */ /* 0x008fc80000000000 */
[----:B------:R-:W-:Y:S01]  /*2760*/  FMNMX R6, R6, 6, PT ;  /* 0x40c0000006067809 */ /* 0x000fe20003800000 */
[----:B----4-:R-:W-:Y:S01]  /*2770*/  FADD R12, R67, R12 ;  /* 0x0000000c430c7221 */ /* 0x010fe20000000000 */
[----:B------:R-:W-:Y:S02]  /*2780*/  FMNMX R9, R9, 6, PT ;  /* 0x40c0000009097809 */ /* 0x000fe40003800000 */
[----:B------:R-:W-:Y:S01]  /*2790*/  FMNMX R7, RZ, R6, !PT ;  /* 0x00000006ff077209 */ /* 0x000fe20007800000 */
[----:B-----5:R-:W-:Y:S01]  /*27a0*/  FADD R11, R8, R11 ;  /* 0x0000000b080b7221 */ /* 0x020fe20000000000 */
[----:B------:R-:W-:Y:S02]  /*27b0*/  FMNMX R12, R12, 6, PT ;  /* 0x40c000000c0c7809 */ /* 0x000fe40003800000 */
[----:B------:R-:W-:Y:S01]  /*27c0*/  FMNMX R9, RZ, R9, !PT ;  /* 0x00000009ff097209 */ /* 0x000fe20007800000 */
[----:B------:R-:W-:Y:S01]  /*27d0*/  FADD R14, R63, R14 ;  /* 0x0000000e3f0e7221 */ /* 0x000fe20000000000 */
[----:B0-----:R-:W-:Y:S01]  /*27e0*/  FMNMX R5, RZ, R12, !PT ;  /* 0x0000000cff057209 */ /* 0x001fe20007800000 */
[----:B------:R0:W-:Y:S01]  /*27f0*/  STG.E desc[UR6][R2.64], R7 ;  /* 0x0000000702007986 */ /* 0x0001e2000c101906 */
[----:B------:R-:W-:Y:S01]  /*2800*/  FMNMX R11, R11, 6, PT ;  /* 0x40c000000b0b7809 */ /* 0x000fe20003800000 */
[----:B------:R-:W-:Y:S01]  /*2810*/  FADD R13, R62, R13 ;  /* 0x0000000d3e0d7221 */ /* 0x000fe20000000000 */
[----:B------:R-:W-:Y:S01]  /*2820*/  FMNMX R14, R14, 6, PT ;  /* 0x40c000000e0e7809 */ /* 0x000fe20003800000 */
[----:B------:R1:W-:Y:S01]  /*2830*/  STG.E desc[UR6][R2.64+0x4], R9 ;  /* 0x0000040902007986 */ /* 0x0003e2000c101906 */
[----:B------:R-:W-:Y:S01]  /*2840*/  FMNMX R11, RZ, R11, !PT ;  /* 0x0000000bff0b7209 */ /* 0x000fe20007800000 */
[----:B------:R-:W-:Y:S01]  /*2850*/  FADD R16, R69, R16 ;  /* 0x0000001045107221 */ /* 0x000fe20000000000 */
[----:B------:R-:W-:Y:S01]  /*2860*/  FMNMX R13, R13, 6, PT ;  /* 0x40c000000d0d7809 */ /* 0x000fe20003800000 */
[----:B------:R2:W-:Y:S01]  /*2870*/  STG.E desc[UR6][R2.64+0x8], R5 ;  /* 0x0000080502007986 */ /* 0x0005e2000c101906 */
[----:B------:R-:W-:-:S02]  /*2880*/  FADD R15, R68, R15 ;  /* 0x0000000f440f7221 */ /* 0x000fc40000000000 */
[----:B------:R-:W-:Y:S01]  /*2890*/  FMNMX R16, R16, 6, PT ;  /* 0x40c0000010107809 */ /* 0x000fe20003800000 */
[----:B------:R-:W-:Y:S01]  /*28a0*/  STG.E desc[UR6][R2.64+0xc], R11 ;  /* 0x00000c0b02007986 */ /* 0x000fe2000c101906 */
[----:B0-----:R-:W-:Y:S01]  /*28b0*/  FMNMX R7, RZ, R14, !PT ;  /* 0x0000000eff077209 */ /* 0x001fe20007800000 */
[----:B------:R-:W-:Y:S01]  /*28c0*/  FADD R18, R65, R18 ;  /* 0x0000001241127221 */ /* 0x000fe20000000000 */
[----:B------:R-:W-:Y:S02]  /*28d0*/  FMNMX R15, R15, 6, PT ;  /* 0x40c000000f0f7809 */ /* 0x000fe40003800000 */
[----:B------:R-:W-:Y:S01]  /*28e0*/  FMNMX R13, RZ, R13, !PT ;  /* 0x0000000dff0d7209 */ /* 0x000fe20007800000 */
[----:B------:R-:W-:Y:S01]  /*28f0*/  FADD R17, R64, R17 ;  /* 0x0000001140117221 */ /* 0x000fe20000000000 */
[----:B------:R-:W-:Y:S01]  /*2900*/  FMNMX R18, R18, 6, PT ;  /* 0x40c0000012127809 */ /* 0x000fe20003800000 */
[----:B------:R-:W-:Y:S01]  /*2910*/  STG.E desc[UR6][R2.64+0x10], R7 ;  /* 0x0000100702007986 */ /* 0x000fe2000c101906 */
[----:B-1----:R-:W-:Y:S01]  /*2920*/  FMNMX R9, RZ, R16, !PT ;  /* 0x00000010ff097209 */ /* 0x002fe20007800000 */
[----:B------:R-:W-:Y:S01]  /*2930*/  FADD R19, R66, R19 ;  /* 0x0000001342137221 */ /* 0x000fe20000000000 */
[----:B------:R-:W-:Y:S01]  /*2940*/  FMNMX R17, R17, 6, PT ;  /* 0x40c0000011117809 */ /* 0x000fe20003800000 */
[----:B------:R-:W-:Y:S01]  /*2950*/  STG.E desc[UR6][R2.64+0x14], R13 ;  /* 0x0000140d02007986 */ /* 0x000fe2000c101906 */
[----:B------:R-:W-:Y:S01]  /*2960*/  FMNMX R15, RZ, R15, !PT ;  /* 0x0000000fff0f7209 */ /* 0x000fe20007800000 */
[----:B------:R-:W-:Y:S01]  /*2970*/  FADD R21, R10, R21 ;  /* 0x000000150a157221 */ /* 0x000fe20000000000 */
[----:B------:R-:W-:Y:S01]  /*2980*/  FMNMX R19, R19, 6, PT ;  /* 0x40c0000013137809 */ /* 0x000fe20003800000 */
[----:B------:R-:W-:Y:S01]  /*2990*/  STG.E desc[UR6][R2.64+0x18], R9 ;  /* 0x0000180902007986 */ /* 0x000fe2000c101906 */
[----:B--2---:R-:W-:-:S02]  /*29a0*/  FMNMX R5, RZ, R18, !PT ;  /* 0x00000012ff057209 */ /* 0x004fc40007800000 */
[----:B------:R-:W-:Y:S01]  /*29b0*/  FMNMX R21, R21, 6, PT ;  /* 0x40c0000015157809 */ /* 0x000fe20003800000 */
[----:B------:R-:W-:Y:S01]  /*29c0*/  STG.E desc[UR6][R2.64+0x1c], R15 ;  /* 0x00001c0f02007986 */ /* 0x000fe2000c101906 */
[----:B------:R-:W-:Y:S02]  /*29d0*/  FMNMX R17, RZ, R17, !PT ;  /* 0x00000011ff117209 */ /* 0x000fe40007800000 */
[----:B------:R-:W-:Y:S01]  /*29e0*/  FMNMX R19, RZ, R19, !PT ;  /* 0x00000013ff137209 */ /* 0x000fe20007800000 */
[----:B------:R-:W-:Y:S01]  /*29f0*/  STG.E desc[UR6][R2.64+0x20], R5 ;  /* 0x0000200502007986 */ /* 0x000fe2000c101906 */
[----:B------:R-:W-:-:S03]  /*2a00*/  FMNMX R21, RZ, R21, !PT ;  /* 0x00000015ff157209 */ /* 0x000fc60007800000 */
[----:B------:R-:W-:Y:S04]  /*2a10*/  STG.E desc[UR6][R2.64+0x24], R17 ;  /* 0x0000241102007986 */ /* 0x000fe8000c101906 */
[----:B------:R-:W-:Y:S04]  /*2a20*/  STG.E desc[UR6][R2.64+0x28], R19 ;  /* 0x0000281302007986 */ /* 0x000fe8000c101906 */
[----:B------:R-:W-:Y:S01]  /*2a30*/  STG.E desc[UR6][R2.64+0x2c], R21 ;  /* 0x00002c1502007986 */ /* 0x000fe2000c101906 */
[----:B------:R-:W-:Y:S05]  /*2a40*/  EXIT ;  /* 0x000000000000794d */ /* 0x000fea0003800000 */
.L_x_7:
[----:B------:R-:W-:-:S00]  /*2a50*/  BRA `(.L_x_7) ;  /* 0xfffffffc00fc7947 */ /* 0x000fc0000383ffff */
[----:B------:R-:W-:-:S00]  /*2a60*/  NOP ;  /* 0x0000000000007918 */ /* 0x000fc00000000000 */
        /* <DEDUP_REMOVED lines=9> */
.L_x_8:


//--------------------- .nv.shared.my_kernel_kernel0 --------------------------
	.section	.nv.shared.my_kernel_kernel0,"aw",@nobits
	.sectionflags	@""
	.align	4
.nv.shared.my_kernel_kernel0:
	.zero		14464


//--------------------- .nv.shared.reserved.0     --------------------------
	.section	.nv.shared.reserved.0,"aw",@nobits
	.weak		__nv_reservedSMEM_offset_0_alias
	.size		__nv_reservedSMEM_offset_0_alias, 0, 64
	.other		__nv_reservedSMEM_offset_0_alias,@"STO_CUDA_RESERVED_SHARED STV_DEFAULT"
__nv_reservedSMEM_offset_0_alias:
	.zero		0
	.zero		64


//--------------------- .nv.constant0.my_kernel_kernel0 --------------------------
	.section	.nv.constant0.my_kernel_kernel0,"a",@progbits
	.sectionflags	@""
	.align	4
.nv.constant0.my_kernel_kernel0:
	.zero		928


//--------------------- SYMBOLS --------------------------

	.type		.nv.reservedSmem.offset0,@object
	.size		.nv.reservedSmem.offset0,0x4
	.type		.nv.reservedSmem.cap,@object
	.size		.nv.reservedSmem.cap,0x4
